	.headerflags	@"EF_CUDA_TEXMODE_UNIFIED EF_CUDA_64BIT_ADDRESS EF_CUDA_ACCELERATORS EF_CUDA_SM90 EF_CUDA_VIRTUAL_SM(EF_CUDA_SM90)"
	.elftype	@"ET_EXEC"


//--------------------- .nv.info                  --------------------------
	.section	.nv.info,"",@"SHT_CUDA_INFO"
	.align	4


	//----- nvinfo : EIATTR_REGCOUNT
	.align		4
        /*0000*/ 	.byte	0x04, 0x2f
        /*0002*/ 	.short	(.L_2 - .L_1)
	.align		4
.L_1:
        /*0004*/ 	.word	index@(triton_)
        /*0008*/ 	.word	0x00000030


	//----- nvinfo : EIATTR_MIN_STACK_SIZE
	.align		4
.L_2:
        /*000c*/ 	.byte	0x04, 0x12
        /*000e*/ 	.short	(.L_4 - .L_3)
	.align		4
.L_3:
        /*0010*/ 	.word	index@(triton_)
        /*0014*/ 	.word	0x00000000


	//----- nvinfo : EIATTR_FRAME_SIZE
	.align		4
.L_4:
        /*0018*/ 	.byte	0x04, 0x11
        /*001a*/ 	.short	(.L_6 - .L_5)
	.align		4
.L_5:
        /*001c*/ 	.word	index@(triton_)
        /*0020*/ 	.word	0x00000000


	//----- nvinfo : EIATTR_MIN_STACK_SIZE
	.align		4
.L_6:
        /*0024*/ 	.byte	0x04, 0x12
        /*0026*/ 	.short	(.L_8 - .L_7)
	.align		4
.L_7:
        /*0028*/ 	.word	index@(triton_)
        /*002c*/ 	.word	0x00000000
.L_8:


//--------------------- .nv.info.triton_          --------------------------
	.section	.nv.info.triton_,"",@"SHT_CUDA_INFO"
	.sectionflags	@""
	.align	4


	//----- nvinfo : EIATTR_CUDA_API_VERSION
	.align		4
        /*0000*/ 	.byte	0x04, 0x37
        /*0002*/ 	.short	(.L_10 - .L_9)
.L_9:
        /*0004*/ 	.word	0x0000007c


	//----- nvinfo : EIATTR_KPARAM_INFO
	.align		4
.L_10:
        /*0008*/ 	.byte	0x04, 0x17
        /*000a*/ 	.short	(.L_12 - .L_11)
.L_11:
        /*000c*/ 	.word	0x00000000
        /*0010*/ 	.short	0x0006
        /*0012*/ 	.short	0x0028
        /*0014*/ 	.byte	0x00, 0xf0, 0x11, 0x00


	//----- nvinfo : EIATTR_KPARAM_INFO
	.align		4
.L_12:
        /*0018*/ 	.byte	0x04, 0x17
        /*001a*/ 	.short	(.L_14 - .L_13)
.L_13:
        /*001c*/ 	.word	0x00000000
        /*0020*/ 	.short	0x0005
        /*0022*/ 	.short	0x0024
        /*0024*/ 	.byte	0x00, 0xf0, 0x11, 0x00


	//----- nvinfo : EIATTR_KPARAM_INFO
	.align		4
.L_14:
        /*0028*/ 	.byte	0x04, 0x17
        /*002a*/ 	.short	(.L_16 - .L_15)
.L_15:
        /*002c*/ 	.word	0x00000000
        /*0030*/ 	.short	0x0004
        /*0032*/ 	.short	0x0020
        /*0034*/ 	.byte	0x00, 0xf0, 0x11, 0x00


	//----- nvinfo : EIATTR_KPARAM_INFO
	.align		4
.L_16:
        /*0038*/ 	.byte	0x04, 0x17
        /*003a*/ 	.short	(.L_18 - .L_17)
.L_17:
        /*003c*/ 	.word	0x00000000
        /*0040*/ 	.short	0x0003
        /*0042*/ 	.short	0x0018
        /*0044*/ 	.byte	0x00, 0xf0, 0x21, 0x00


	//----- nvinfo : EIATTR_KPARAM_INFO
	.align		4
.L_18:
        /*0048*/ 	.byte	0x04, 0x17
        /*004a*/ 	.short	(.L_20 - .L_19)
.L_19:
        /*004c*/ 	.word	0x00000000
        /*0050*/ 	.short	0x0002
        /*0052*/ 	.short	0x0010
        /*0054*/ 	.byte	0x00, 0xf0, 0x21, 0x00


	//----- nvinfo : EIATTR_KPARAM_INFO
	.align		4
.L_20:
        /*0058*/ 	.byte	0x04, 0x17
        /*005a*/ 	.short	(.L_22 - .L_21)
.L_21:
        /*005c*/ 	.word	0x00000000
        /*0060*/ 	.short	0x0001
        /*0062*/ 	.short	0x0008
        /*0064*/ 	.byte	0x00, 0xf0, 0x21, 0x00


	//----- nvinfo : EIATTR_KPARAM_INFO
	.align		4
.L_22:
        /*0068*/ 	.byte	0x04, 0x17
        /*006a*/ 	.short	(.L_24 - .L_23)
.L_23:
        /*006c*/ 	.word	0x00000000
        /*0070*/ 	.short	0x0000
        /*0072*/ 	.short	0x0000
        /*0074*/ 	.byte	0x00, 0xf0, 0x21, 0x00


	//----- nvinfo : EIATTR_SPARSE_MMA_MASK
	.align		4
.L_24:
        /*0078*/ 	.byte	0x03, 0x50
        /*007a*/ 	.short	0x0000


	//----- nvinfo : EIATTR_MAXREG_COUNT
	.align		4
        /*007c*/ 	.byte	0x03, 0x1b
        /*007e*/ 	.short	0x0080


	//----- nvinfo : EIATTR_COOP_GROUP_MASK_REGIDS
	.align		4
        /*0080*/ 	.byte	0x04, 0x29
        /*0082*/ 	.short	(.L_26 - .L_25)


	//   ....[0]....
.L_25:
        /*0084*/ 	.word	0xffffffff


	//   ....[1]....
        /*0088*/ 	.word	0xffffffff


	//   ....[2]....
        /*008c*/ 	.word	0xffffffff


	//   ....[3]....
        /*0090*/ 	.word	0xffffffff


	//   ....[4]....
        /*0094*/ 	.word	0xffffffff


	//   ....[5]....
        /*0098*/ 	.word	0xffffffff


	//----- nvinfo : EIATTR_COOP_GROUP_INSTR_OFFSETS
	.align		4
.L_26:
        /*009c*/ 	.byte	0x04, 0x28
        /*009e*/ 	.short	(.L_28 - .L_27)


	//   ....[0]....
.L_27:
        /*00a0*/ 	.word	0x000013c0


	//   ....[1]....
        /*00a4*/ 	.word	0x00001440


	//   ....[2]....
        /*00a8*/ 	.word	0x00001530


	//   ....[3]....
        /*00ac*/ 	.word	0x00001560


	//   ....[4]....
        /*00b0*/ 	.word	0x00001630


	//   ....[5]....
        /*00b4*/ 	.word	0x00001670


	//----- nvinfo : EIATTR_EXIT_INSTR_OFFSETS
	.align		4
.L_28:
        /*00b8*/ 	.byte	0x04, 0x1c
        /*00ba*/ 	.short	(.L_30 - .L_29)


	//   ....[0]....
.L_29:
        /*00bc*/ 	.word	0x00001f70


	//----- nvinfo : EIATTR_MAX_THREADS
	.align		4
.L_30:
        /*00c0*/ 	.byte	0x04, 0x05
        /*00c2*/ 	.short	(.L_32 - .L_31)
.L_31:
        /*00c4*/ 	.word	0x00000200
        /*00c8*/ 	.word	0x00000001
        /*00cc*/ 	.word	0x00000001


	//----- nvinfo : EIATTR_CBANK_PARAM_SIZE
	.align		4
.L_32:
        /*00d0*/ 	.byte	0x03, 0x19
        /*00d2*/ 	.short	0x002c


	//----- nvinfo : EIATTR_PARAM_CBANK
	.align		4
        /*00d4*/ 	.byte	0x04, 0x0a
        /*00d6*/ 	.short	(.L_34 - .L_33)
	.align		4
.L_33:
        /*00d8*/ 	.word	index@(.nv.constant0.triton_)
        /*00dc*/ 	.short	0x0210
        /*00de*/ 	.short	0x002c


	//----- nvinfo : EIATTR_SW_WAR
	.align		4
.L_34:
        /*00e0*/ 	.byte	0x04, 0x36
        /*00e2*/ 	.short	(.L_36 - .L_35)
.L_35:
        /*00e4*/ 	.word	0x00000008
.L_36:


//--------------------- .nv.callgraph             --------------------------
	.section	.nv.callgraph,"",@"SHT_CUDA_CALLGRAPH"
	.align	4
	.sectionentsize	8
	.align		4
        /*0000*/ 	.word	0x00000000
	.align		4
        /*0004*/ 	.word	0xffffffff
	.align		4
        /*0008*/ 	.word	0x00000000
	.align		4
        /*000c*/ 	.word	0xfffffffe
	.align		4
        /*0010*/ 	.word	0x00000000
	.align		4
        /*0014*/ 	.word	0xfffffffd
	.align		4
        /*0018*/ 	.word	0x00000000
	.align		4
        /*001c*/ 	.word	0xfffffffc


//--------------------- .nv.constant4             --------------------------
	.section	.nv.constant4,"a",@progbits
	.align	8
	.align		8
.nv.constant4:
        /*0000*/ 	.dword	_$_str


//--------------------- .text.triton_             --------------------------
	.section	.text.triton_,"ax",@progbits
	.align	128
        .global         triton_
        .type           triton_,@function
        .size           triton_,(.L_x_3 - triton_)
        .other          triton_,@"STO_CUDA_ENTRY STV_DEFAULT"
triton_:
.text.triton_:
[----:B------:R-:W0:Y:S02]  /*0000*/  LDC R1, c[0x0][0x28] ;  /* 0x00000a00ff017b82 */ /* 0x000e240000000800 */
[----:B------:R-:W1:Y:S01]  /*0010*/  S2R R0, SR_TID.X ;  /* 0x0000000000007919 */ /* 0x000e620000002100 */
[----:B------:R-:W2:Y:S01]  /*0020*/  S2UR UR4, SR_CTAID.X ;  /* 0x00000000000479c3 */ /* 0x000ea20000002500 */
[----:B------:R-:W-:-:S07]  /*0030*/  ULDC.64 UR6, c[0x0][0x208] ;  /* 0x0000820000067ab9 */ /* 0x000fce0000000a00 */
[----:B------:R-:W3:Y:S08]  /*0040*/  LDC R5, c[0x0][0x230] ;  /* 0x00008c00ff057b82 */ /* 0x000ef00000000800 */
[----:B------:R-:W4:Y:S01]  /*0050*/  LDC.64 R2, c[0x0][0x210] ;  /* 0x00008400ff027b82 */ /* 0x000f220000000a00 */
[----:B--2---:R-:W-:Y:S01]  /*0060*/  USHF.L.U32 UR4, UR4, 0x6, URZ ;  /* 0x0000000604047899 */ /* 0x004fe2000800063f */
[----:B-1----:R-:W-:-:S02]  /*0070*/  SHF.R.U32.HI R4, RZ, 0x3, R0 ;  /* 0x00000003ff047819 */ /* 0x002fc40000011600 */
[----:B------:R-:W-:Y:S02]  /*0080*/  SHF.L.U32 R0, R0, 0x3, RZ ;  /* 0x0000000300007819 */ /* 0x000fe400000006ff */
[----:B------:R-:W-:Y:S02]  /*0090*/  SGXT.U32 R4, R4, 0x6 ;  /* 0x000000060404781a */ /* 0x000fe40000000000 */
[----:B------:R-:W-:Y:S02]  /*00a0*/  LOP3.LUT R0, R0, 0x38, RZ, 0xc0, !PT ;  /* 0x0000003800007812 */ /* 0x000fe400078ec0ff */
[----:B------:R-:W-:-:S04]  /*00b0*/  LOP3.LUT R8, R4, UR4, RZ, 0xfc, !PT ;  /* 0x0000000404087c12 */ /* 0x000fc8000f8efcff */
[----:B---3--:R-:W-:-:S05]  /*00c0*/  IADD3 R9, R8, R5, RZ ;  /* 0x0000000508097210 */ /* 0x008fca0007ffe0ff */
[----:B------:R-:W-:-:S05]  /*00d0*/  IMAD R9, R9, 0xc00, RZ ;  /* 0x00000c0009097824 */ /* 0x000fca00078e02ff */
[----:B------:R-:W-:-:S05]  /*00e0*/  LOP3.LUT R23, R9, R0, RZ, 0xfc, !PT ;  /* 0x0000000009177212 */ /* 0x000fca00078efcff */
[----:B----4-:R-:W-:-:S06]  /*00f0*/  IMAD.WIDE R22, R23, 0x2, R2 ;  /* 0x0000000217167825 */ /* 0x010fcc00078e0202 */
[----:B------:R-:W2:Y:S01]  /*0100*/  LDG.E.EL.128 R20, desc[UR6][R22.64] ;  /* 0x0000000616147981 */ /* 0x000ea2000c2e1d00 */
[----:B------:R-:W-:Y:S01]  /*0110*/  IADD3 R5, R4, UR4, R5 ;  /* 0x0000000404057c10 */ /* 0x000fe2000fffe005 */
[----:B------:R-:W-:Y:S01]  /*0120*/  HFMA2.MMA R27, -RZ, RZ, 0, 0 ;  /* 0x00000000ff1b7435 */ /* 0x000fe200000001ff */
[----:B------:R-:W-:Y:S01]  /*0130*/  MOV R25, 0x3f800000 ;  /* 0x3f80000000197802 */ /* 0x000fe20000000f00 */
[----:B------:R-:W-:Y:S01]  /*0140*/  HFMA2.MMA R31, -RZ, RZ, 0, 0 ;  /* 0x00000000ff1f7435 */ /* 0x000fe200000001ff */
[----:B------:R-:W-:Y:S01]  /*0150*/  MOV R33, 0x3f800000 ;  /* 0x3f80000000217802 */ /* 0x000fe20000000f00 */
[----:B------:R-:W-:Y:S01]  /*0160*/  IMAD R5, R5, 0xc00, R0 ;  /* 0x00000c0005057824 */ /* 0x000fe200078e0200 */
[----:B------:R-:W-:Y:S01]  /*0170*/  HFMA2.MMA R35, -RZ, RZ, 1.875, 0 ;  /* 0x3f800000ff237435 */ /* 0x000fe200000001ff */
[----:B------:R-:W-:Y:S01]  /*0180*/  MOV R34, 0x3f800000 ;  /* 0x3f80000000227802 */ /* 0x000fe20000000f00 */
[----:B------:R-:W-:Y:S01]  /*0190*/  HFMA2.MMA R30, -RZ, RZ, 1.875, 0 ;  /* 0x3f800000ff1e7435 */ /* 0x000fe200000001ff */
[----:B------:R-:W-:Y:S01]  /*01a0*/  MOV R26, 0x3f800000 ;  /* 0x3f800000001a7802 */ /* 0x000fe20000000f00 */
[----:B------:R-:W-:Y:S01]  /*01b0*/  HFMA2.MMA R24, -RZ, RZ, 1.875, 0 ;  /* 0x3f800000ff187435 */ /* 0x000fe200000001ff */
[----:B------:R-:W-:Y:S01]  /*01c0*/  MOV R17, RZ ;  /* 0x000000ff00117202 */ /* 0x000fe20000000f00 */
[----:B------:R-:W-:Y:S01]  /*01d0*/  HFMA2.MMA R28, -RZ, RZ, 0, 0 ;  /* 0x00000000ff1c7435 */ /* 0x000fe200000001ff */
[----:B------:R-:W-:Y:S01]  /*01e0*/  CS2R R10, SRZ ;  /* 0x00000000000a7805 */ /* 0x000fe2000001ff00 */
[----:B------:R-:W-:Y:S01]  /*01f0*/  HFMA2.MMA R18, -RZ, RZ, 0, 0 ;  /* 0x00000000ff127435 */ /* 0x000fe200000001ff */
[----:B------:R-:W-:Y:S01]  /*0200*/  IADD3 R32, R5, 0x40, RZ ;  /* 0x0000004005207810 */ /* 0x000fe20007ffe0ff */
[----:B------:R-:W-:Y:S01]  /*0210*/  HFMA2.MMA R15, -RZ, RZ, 0, 0 ;  /* 0x00000000ff0f7435 */ /* 0x000fe200000001ff */
[----:B--2---:R-:W-:-:S02]  /*0220*/  PRMT R29, R20, 0x7632, R29 ;  /* 0x00007632141d7816 */ /* 0x004fc4000000001d */
[----:B------:R-:W-:Y:S02]  /*0230*/  PRMT R4, R21, 0x7632, R4 ;  /* 0x0000763215047816 */ /* 0x000fe40000000004 */
[C---:B------:R-:W-:Y:S02]  /*0240*/  PRMT R13, R22.reuse, 0x7632, R13 ;  /* 0x00007632160d7816 */ /* 0x040fe4000000000d */
[----:B------:R-:W-:Y:S02]  /*0250*/  PRMT R12, R23, 0x7632, R12 ;  /* 0x00007632170c7816 */ /* 0x000fe4000000000c */
[----:B------:R-:W-:Y:S02]  /*0260*/  SHF.L.U32 R19, R21, 0x10, RZ ;  /* 0x0000001015137819 */ /* 0x000fe400000006ff */
[----:B------:R-:W-:Y:S02]  /*0270*/  SHF.L.U32 R16, R22, 0x10, RZ ;  /* 0x0000001016107819 */ /* 0x000fe400000006ff */
[----:B------:R-:W-:-:S02]  /*0280*/  SHF.L.U32 R14, R23, 0x10, RZ ;  /* 0x00000010170e7819 */ /* 0x000fc400000006ff */
[----:B------:R-:W-:Y:S02]  /*0290*/  SHF.L.U32 R20, R20, 0x10, RZ ;  /* 0x0000001014147819 */ /* 0x000fe400000006ff */
[----:B------:R-:W-:Y:S02]  /*02a0*/  MOV R22, 0x3f800000 ;  /* 0x3f80000000167802 */ /* 0x000fe40000000f00 */
[----:B------:R-:W-:Y:S02]  /*02b0*/  MOV R21, RZ ;  /* 0x000000ff00157202 */ /* 0x000fe40000000f00 */
[----:B------:R-:W-:Y:S02]  /*02c0*/  SHF.L.U32 R29, R29, 0x10, RZ ;  /* 0x000000101d1d7819 */ /* 0x000fe400000006ff */
[----:B------:R-:W-:Y:S02]  /*02d0*/  SHF.L.U32 R23, R4, 0x10, RZ ;  /* 0x0000001004177819 */ /* 0x000fe400000006ff */
[----:B------:R-:W-:-:S02]  /*02e0*/  SHF.L.U32 R13, R13, 0x10, RZ ;  /* 0x000000100d0d7819 */ /* 0x000fc400000006ff */
[----:B------:R-:W-:-:S07]  /*02f0*/  SHF.L.U32 R12, R12, 0x10, RZ ;  /* 0x000000100c0c7819 */ /* 0x000fce00000006ff */
.L_x_0:
[----:B------:R-:W-:-:S05]  /*0300*/  IADD3 R5, R32, R31, RZ ;  /* 0x0000001f20057210 */ /* 0x000fca0007ffe0ff */
[----:B------:R-:W-:-:S06]  /*0310*/  IMAD.WIDE R4, R5, 0x2, R2 ;  /* 0x0000000205047825 */ /* 0x000fcc00078e0202 */
[----:B------:R-:W2:Y:S01]  /*0320*/  LDG.E.EL.128 R4, desc[UR6][R4.64] ;  /* 0x0000000604047981 */ /* 0x000ea2000c2e1d00 */
[----:B------:R-:W-:Y:S01]  /*0330*/  FADD R25, R25, 1 ;  /* 0x3f80000019197421 */ /* 0x000fe20000000000 */
[----:B------:R-:W-:Y:S01]  /*0340*/  FADD R33, R33, 1 ;  /* 0x3f80000021217421 */ /* 0x000fe20000000000 */
[----:B------:R-:W-:Y:S01]  /*0350*/  FADD R35, R35, 1 ;  /* 0x3f80000023237421 */ /* 0x000fe20000000000 */
[----:B------:R-:W-:Y:S01]  /*0360*/  FADD R30, R30, 1 ;  /* 0x3f8000001e1e7421 */ /* 0x000fe20000000000 */
[C---:B------:R-:W-:Y:S01]  /*0370*/  FMUL R36, R25.reuse, 0.25 ;  /* 0x3e80000019247820 */ /* 0x040fe20000400000 */
[----:B------:R-:W-:Y:S01]  /*0380*/  FSETP.GEU.AND P2, PT, |R25|, 1.175494350822287508e-38, PT ;  /* 0x008000001900780b */ /* 0x000fe20003f4e200 */
[----:B------:R-:W-:Y:S01]  /*0390*/  FMUL R38, R33, 0.25 ;  /* 0x3e80000021267820 */ /* 0x000fe20000400000 */
[----:B------:R-:W-:Y:S01]  /*03a0*/  FSETP.GT.AND P0, PT, |R25|, 8.50705917302346158658e+37, PT ;  /* 0x7e8000001900780b */ /* 0x000fe20003f04200 */
[----:B------:R-:W-:Y:S01]  /*03b0*/  FADD R26, R26, 1 ;  /* 0x3f8000001a1a7421 */ /* 0x000fe20000000000 */
[C---:B------:R-:W-:Y:S01]  /*03c0*/  FSETP.GEU.AND P3, PT, |R33|.reuse, 1.175494350822287508e-38, PT ;  /* 0x008000002100780b */ /* 0x040fe20003f6e200 */
[----:B------:R-:W-:Y:S01]  /*03d0*/  FADD R24, R24, 1 ;  /* 0x3f80000018187421 */ /* 0x000fe20000000000 */
[----:B------:R-:W-:Y:S01]  /*03e0*/  FSEL R37, R36, R25, P0 ;  /* 0x0000001924257208 */ /* 0x000fe20000000000 */
[----:B------:R-:W-:Y:S01]  /*03f0*/  FADD R22, R22, 1 ;  /* 0x3f80000016167421 */ /* 0x000fe20000000000 */
[----:B------:R-:W-:-:S02]  /*0400*/  FSETP.GT.AND P1, PT, |R33|, 8.50705917302346158658e+37, PT ;  /* 0x7e8000002100780b */ /* 0x000fc40003f24200 */
[----:B------:R-:W-:-:S03]  /*0410*/  IADD3 R31, R31, 0x40, RZ ;  /* 0x000000401f1f7810 */ /* 0x000fc60007ffe0ff */
[----:B------:R-:W-:-:S06]  /*0420*/  @!P2 FMUL R37, R37, 16777216 ;  /* 0x4b8000002525a820 */ /* 0x000fcc0000400000 */
[----:B------:R-:W1:Y:S01]  /*0430*/  MUFU.RCP R37, R37 ;  /* 0x0000002500257308 */ /* 0x000e620000001000 */
[C---:B--2---:R-:W-:Y:S02]  /*0440*/  SHF.L.U32 R39, R4.reuse, 0x10, RZ ;  /* 0x0000001004277819 */ /* 0x044fe400000006ff */
[----:B------:R-:W-:Y:S02]  /*0450*/  PRMT R36, R4, 0x7632, R36 ;  /* 0x0000763204247816 */ /* 0x000fe40000000024 */
[----:B------:R-:W-:Y:S01]  /*0460*/  FSEL R4, R38, R33, P1 ;  /* 0x0000002126047208 */ /* 0x000fe20000800000 */
[----:B------:R-:W-:Y:S01]  /*0470*/  FADD R40, R39, -R20 ;  /* 0x8000001427287221 */ /* 0x000fe20000000000 */
[----:B------:R-:W-:-:S03]  /*0480*/  SHF.L.U32 R36, R36, 0x10, RZ ;  /* 0x0000001024247819 */ /* 0x000fc600000006ff */
[----:B------:R-:W-:Y:S01]  /*0490*/  FMUL R41, R40, 0.25 ;  /* 0x3e80000028297820 */ /* 0x000fe20000400000 */
[----:B------:R-:W-:-:S04]  /*04a0*/  @!P3 FMUL R4, R4, 16777216 ;  /* 0x4b8000000404b820 */ /* 0x000fc80000400000 */
[----:B------:R-:W-:Y:S02]  /*04b0*/  FSEL R41, R41, R40, P0 ;  /* 0x0000002829297208 */ /* 0x000fe40000000000 */
[----:B------:R-:W2:Y:S01]  /*04c0*/  MUFU.RCP R4, R4 ;  /* 0x0000000400047308 */ /* 0x000ea20000001000 */
[----:B------:R-:W-:Y:S02]  /*04d0*/  FSETP.GT.AND P0, PT, |R35|, 8.50705917302346158658e+37, PT ;  /* 0x7e8000002300780b */ /* 0x000fe40003f04200 */
[----:B------:R-:W-:-:S04]  /*04e0*/  @!P2 FMUL R41, R41, 16777216 ;  /* 0x4b8000002929a820 */ /* 0x000fc80000400000 */
[----:B-1----:R-:W-:Y:S01]  /*04f0*/  FFMA R20, R37, R41, R20 ;  /* 0x0000002925147223 */ /* 0x002fe20000000014 */
[----:B------:R-:W-:-:S03]  /*0500*/  FADD R37, R36, -R29 ;  /* 0x8000001d24257221 */ /* 0x000fc60000000000 */
[----:B------:R-:W-:Y:S01]  /*0510*/  FADD R39, R39, -R20 ;  /* 0x8000001427277221 */ /* 0x000fe20000000000 */
[----:B------:R-:W-:-:S03]  /*0520*/  FMUL R38, R37, 0.25 ;  /* 0x3e80000025267820 */ /* 0x000fc60000400000 */
[----:B------:R-:W-:Y:S02]  /*0530*/  FFMA R27, R40, R39, R27 ;  /* 0x00000027281b7223 */ /* 0x000fe4000000001b */
[----:B------:R-:W-:Y:S02]  /*0540*/  FSEL R38, R38, R37, P1 ;  /* 0x0000002526267208 */ /* 0x000fe40000800000 */
[----:B------:R-:W-:-:S03]  /*0550*/  FSETP.GEU.AND P1, PT, |R35|, 1.175494350822287508e-38, PT ;  /* 0x008000002300780b */ /* 0x000fc60003f2e200 */
[----:B------:R-:W-:-:S04]  /*0560*/  @!P3 FMUL R38, R38, 16777216 ;  /* 0x4b8000002626b820 */ /* 0x000fc80000400000 */
[----:B--2---:R-:W-:Y:S01]  /*0570*/  FFMA R29, R4, R38, R29 ;  /* 0x00000026041d7223 */ /* 0x004fe2000000001d */
[----:B------:R-:W-:-:S03]  /*0580*/  FMUL R38, R35, 0.25 ;  /* 0x3e80000023267820 */ /* 0x000fc60000400000 */
[----:B------:R-:W-:Y:S02]  /*0590*/  FADD R36, R36, -R29 ;  /* 0x8000001d24247221 */ /* 0x000fe40000000000 */
[----:B------:R-:W-:Y:S02]  /*05a0*/  FSEL R41, R38, R35, P0 ;  /* 0x0000002326297208 */ /* 0x000fe40000000000 */
[----:B------:R-:W-:Y:S01]  /*05b0*/  SHF.L.U32 R38, R5, 0x10, RZ ;  /* 0x0000001005267819 */ /* 0x000fe200000006ff */
[----:B------:R-:W-:Y:S01]  /*05c0*/  FFMA R28, R37, R36, R28 ;  /* 0x00000024251c7223 */ /* 0x000fe2000000001c */
[----:B------:R-:W-:Y:S01]  /*05d0*/  SHF.L.U32 R37, R7, 0x10, RZ ;  /* 0x0000001007257819 */ /* 0x000fe200000006ff */
[----:B------:R-:W-:Y:S01]  /*05e0*/  @!P1 FMUL R41, R41, 16777216 ;  /* 0x4b80000029299820 */ /* 0x000fe20000400000 */
[----:B------:R-:W-:Y:S01]  /*05f0*/  PRMT R7, R7, 0x7632, R7 ;  /* 0x0000763207077816 */ /* 0x000fe20000000007 */
[----:B------:R-:W-:Y:S02]  /*0600*/  FADD R42, R38, -R19 ;  /* 0x80000013262a7221 */ /* 0x000fe40000000000 */
[----:B------:R1:W2:Y:S01]  /*0610*/  MUFU.RCP R4, R41 ;  /* 0x0000002900047308 */ /* 0x0002a20000001000 */
[----:B------:R-:W-:Y:S01]  /*0620*/  SHF.L.U32 R7, R7, 0x10, RZ ;  /* 0x0000001007077819 */ /* 0x000fe200000006ff */
[----:B------:R-:W-:-:S05]  /*0630*/  FMUL R43, R42, 0.25 ;  /* 0x3e8000002a2b7820 */ /* 0x000fca0000400000 */
[----:B------:R-:W-:Y:S01]  /*0640*/  FSEL R43, R43, R42, P0 ;  /* 0x0000002a2b2b7208 */ /* 0x000fe20000000000 */
[----:B-1----:R-:W-:-:S04]  /*0650*/  FMUL R41, R30, 0.25 ;  /* 0x3e8000001e297820 */ /* 0x002fc80000400000 */
[----:B------:R-:W-:-:S04]  /*0660*/  @!P1 FMUL R43, R43, 16777216 ;  /* 0x4b8000002b2b9820 */ /* 0x000fc80000400000 */
[----:B--2---:R-:W-:Y:S01]  /*0670*/  FFMA R19, R4, R43, R19 ;  /* 0x0000002b04137223 */ /* 0x004fe20000000013 */
[----:B------:R-:W-:Y:S01]  /*0680*/  FADD R4, R34, 1 ;  /* 0x3f80000022047421 */ /* 0x000fe20000000000 */
[----:B------:R-:W-:Y:S02]  /*0690*/  PRMT R34, R5, 0x7632, R34 ;  /* 0x0000763205227816 */ /* 0x000fe40000000022 */
[----:B------:R-:W-:Y:S01]  /*06a0*/  FADD R38, R38, -R19 ;  /* 0x8000001326267221 */ /* 0x000fe20000000000 */
[C---:B------:R-:W-:Y:S01]  /*06b0*/  FMUL R39, R4.reuse, 0.25 ;  /* 0x3e80000004277820 */ /* 0x040fe20000400000 */
[----:B------:R-:W-:Y:S02]  /*06c0*/  FSETP.GT.AND P0, PT, |R4|, 8.50705917302346158658e+37, PT ;  /* 0x7e8000000400780b */ /* 0x000fe40003f04200 */
[----:B------:R-:W-:Y:S01]  /*06d0*/  SHF.L.U32 R34, R34, 0x10, RZ ;  /* 0x0000001022227819 */ /* 0x000fe200000006ff */
[----:B------:R-:W-:Y:S01]  /*06e0*/  FFMA R21, R42, R38, R21 ;  /* 0x000000262a157223 */ /* 0x000fe20000000015 */
[----:B------:R-:W-:-:S02]  /*06f0*/  FSEL R5, R39, R4, P0 ;  /* 0x0000000427057208 */ /* 0x000fc40000000000 */
[----:B------:R-:W-:Y:S01]  /*0700*/  FSETP.GEU.AND P1, PT, |R4|, 1.175494350822287508e-38, PT ;  /* 0x008000000400780b */ /* 0x000fe20003f2e200 */
[----:B------:R-:W-:-:S04]  /*0710*/  FADD R39, R34, -R23 ;  /* 0x8000001722277221 */ /* 0x000fc80000000000 */
[----:B------:R-:W-:-:S05]  /*0720*/  FMUL R44, R39, 0.25 ;  /* 0x3e800000272c7820 */ /* 0x000fca0000400000 */
[----:B------:R-:W-:Y:S02]  /*0730*/  FSEL R44, R44, R39, P0 ;  /* 0x000000272c2c7208 */ /* 0x000fe40000000000 */
[----:B------:R-:W-:Y:S01]  /*0740*/  FSETP.GT.AND P0, PT, |R30|, 8.50705917302346158658e+37, PT ;  /* 0x7e8000001e00780b */ /* 0x000fe20003f04200 */
[----:B------:R-:W-:Y:S02]  /*0750*/  @!P1 FMUL R5, R5, 16777216 ;  /* 0x4b80000005059820 */ /* 0x000fe40000400000 */
[----:B------:R-:W-:Y:S01]  /*0760*/  @!P1 FMUL R44, R44, 16777216 ;  /* 0x4b8000002c2c9820 */ /* 0x000fe20000400000 */
[----:B------:R-:W-:Y:S01]  /*0770*/  FSETP.GEU.AND P1, PT, |R30|, 1.175494350822287508e-38, PT ;  /* 0x008000001e00780b */ /* 0x000fe20003f2e200 */
[----:B------:R1:W2:Y:S01]  /*0780*/  MUFU.RCP R40, R5 ;  /* 0x0000000500287308 */ /* 0x0002a20000001000 */
[----:B------:R-:W-:Y:S02]  /*0790*/  FSEL R41, R41, R30, P0 ;  /* 0x0000001e29297208 */ /* 0x000fe40000000000 */
[----:B-1----:R-:W-:-:S02]  /*07a0*/  SHF.L.U32 R5, R6, 0x10, RZ ;  /* 0x0000001006057819 */ /* 0x002fc400000006ff */
[----:B------:R-:W-:-:S07]  /*07b0*/  PRMT R6, R6, 0x7632, R6 ;  /* 0x0000763206067816 */ /* 0x000fce0000000006 */
[----:B------:R-:W-:Y:S01]  /*07c0*/  @!P1 FMUL R41, R41, 16777216 ;  /* 0x4b80000029299820 */ /* 0x000fe20000400000 */
[----:B------:R-:W-:Y:S01]  /*07d0*/  FADD R38, R5, -R16 ;  /* 0x8000001005267221 */ /* 0x000fe20000000000 */
[----:B--2---:R-:W-:Y:S01]  /*07e0*/  FFMA R23, R40, R44, R23 ;  /* 0x0000002c28177223 */ /* 0x004fe20000000017 */
[----:B------:R-:W-:-:S03]  /*07f0*/  SHF.L.U32 R6, R6, 0x10, RZ ;  /* 0x0000001006067819 */ /* 0x000fc600000006ff */
[----:B------:R-:W1:Y:S01]  /*0800*/  MUFU.RCP R41, R41 ;  /* 0x0000002900297308 */ /* 0x000e620000001000 */
[----:B------:R-:W-:Y:S01]  /*0810*/  FMUL R43, R38, 0.25 ;  /* 0x3e800000262b7820 */ /* 0x000fe20000400000 */
[----:B------:R-:W-:-:S04]  /*0820*/  FADD R34, R34, -R23 ;  /* 0x8000001722227221 */ /* 0x000fc80000000000 */
[----:B------:R-:W-:Y:S01]  /*0830*/  FSEL R43, R43, R38, P0 ;  /* 0x000000262b2b7208 */ /* 0x000fe20000000000 */
[----:B------:R-:W-:Y:S01]  /*0840*/  FFMA R18, R39, R34, R18 ;  /* 0x0000002227127223 */ /* 0x000fe20000000012 */
[C---:B------:R-:W-:Y:S02]  /*0850*/  FSETP.GT.AND P0, PT, |R26|.reuse, 8.50705917302346158658e+37, PT ;  /* 0x7e8000001a00780b */ /* 0x040fe40003f04200 */
[----:B------:R-:W-:Y:S01]  /*0860*/  MOV R34, R4 ;  /* 0x0000000400227202 */ /* 0x000fe20000000f00 */
[----:B------:R-:W-:Y:S01]  /*0870*/  @!P1 FMUL R43, R43, 16777216 ;  /* 0x4b8000002b2b9820 */ /* 0x000fe20000400000 */
[----:B------:R-:W-:-:S03]  /*0880*/  FSETP.GEU.AND P1, PT, |R26|, 1.175494350822287508e-38, PT ;  /* 0x008000001a00780b */ /* 0x000fc60003f2e200 */
[----:B-1----:R-:W-:Y:S01]  /*0890*/  FFMA R16, R41, R43, R16 ;  /* 0x0000002b29107223 */ /* 0x002fe20000000010 */
[----:B------:R-:W-:-:S03]  /*08a0*/  FADD R43, R37, -R14 ;  /* 0x8000000e252b7221 */ /* 0x000fc60000000000 */
[----:B------:R-:W-:Y:S01]  /*08b0*/  FADD R40, R5, -R16 ;  /* 0x8000001005287221 */ /* 0x000fe20000000000 */
[----:B------:R-:W-:-:S03]  /*08c0*/  FMUL R5, R26, 0.25 ;  /* 0x3e8000001a057820 */ /* 0x000fc60000400000 */
[----:B------:R-:W-:Y:S01]  /*08d0*/  FFMA R17, R38, R40, R17 ;  /* 0x0000002826117223 */ /* 0x000fe20000000011 */
[----:B------:R-:W-:Y:S01]  /*08e0*/  FADD R38, R6, -R13 ;  /* 0x8000000d06267221 */ /* 0x000fe20000000000 */
[----:B------:R-:W-:-:S03]  /*08f0*/  FSEL R40, R5, R26, P0 ;  /* 0x0000001a05287208 */ /* 0x000fc60000000000 */
[----:B------:R-:W-:Y:S02]  /*0900*/  FMUL R41, R38, 0.25 ;  /* 0x3e80000026297820 */ /* 0x000fe40000400000 */
[----:B------:R-:W-:-:S03]  /*0910*/  @!P1 FMUL R40, R40, 16777216 ;  /* 0x4b80000028289820 */ /* 0x000fc60000400000 */
[----:B------:R-:W-:Y:S02]  /*0920*/  FSEL R41, R41, R38, P0 ;  /* 0x0000002629297208 */ /* 0x000fe40000000000 */
[C---:B------:R-:W-:Y:S01]  /*0930*/  FSETP.GT.AND P0, PT, |R24|.reuse, 8.50705917302346158658e+37, PT ;  /* 0x7e8000001800780b */ /* 0x040fe20003f04200 */
[----:B------:R-:W1:Y:S02]  /*0940*/  MUFU.RCP R40, R40 ;  /* 0x0000002800287308 */ /* 0x000e640000001000 */
[----:B------:R-:W-:Y:S01]  /*0950*/  @!P1 FMUL R41, R41, 16777216 ;  /* 0x4b80000029299820 */ /* 0x000fe20000400000 */
[----:B------:R-:W-:-:S03]  /*0960*/  FSETP.GEU.AND P1, PT, |R24|, 1.175494350822287508e-38, PT ;  /* 0x008000001800780b */ /* 0x000fc60003f2e200 */
[----:B-1----:R-:W-:Y:S01]  /*0970*/  FFMA R13, R40, R41, R13 ;  /* 0x00000029280d7223 */ /* 0x002fe2000000000d */
[----:B------:R-:W-:Y:S01]  /*0980*/  FMUL R41, R24, 0.25 ;  /* 0x3e80000018297820 */ /* 0x000fe20000400000 */
[----:B------:R-:W-:Y:S02]  /*0990*/  FMUL R40, R43, 0.25 ;  /* 0x3e8000002b287820 */ /* 0x000fe40000400000 */
[----:B------:R-:W-:Y:S02]  /*09a0*/  FADD R6, R6, -R13 ;  /* 0x8000000d06067221 */ /* 0x000fe40000000000 */
[----:B------:R-:W-:Y:S02]  /*09b0*/  FSEL R36, R41, R24, P0 ;  /* 0x0000001829247208 */ /* 0x000fe40000000000 */
[----:B------:R-:W-:Y:S01]  /*09c0*/  FSEL R40, R40, R43, P0 ;  /* 0x0000002b28287208 */ /* 0x000fe20000000000 */
[----:B------:R-:W-:Y:S01]  /*09d0*/  FFMA R15, R38, R6, R15 ;  /* 0x00000006260f7223 */ /* 0x000fe2000000000f */
[----:B------:R-:W-:Y:S01]  /*09e0*/  FSETP.GT.AND P0, PT, |R22|, 8.50705917302346158658e+37, PT ;  /* 0x7e8000001600780b */ /* 0x000fe20003f04200 */
[----:B------:R-:W-:-:S02]  /*09f0*/  @!P1 FMUL R36, R36, 16777216 ;  /* 0x4b80000024249820 */ /* 0x000fc40000400000 */
[----:B------:R-:W-:Y:S01]  /*0a00*/  @!P1 FMUL R40, R40, 16777216 ;  /* 0x4b80000028289820 */ /* 0x000fe20000400000 */
[----:B------:R-:W-:Y:S01]  /*0a10*/  FSETP.GEU.AND P1, PT, |R22|, 1.175494350822287508e-38, PT ;  /* 0x008000001600780b */ /* 0x000fe20003f2e200 */
[----:B------:R1:W2:Y:S02]  /*0a20*/  MUFU.RCP R45, R36 ;  /* 0x00000024002d7308 */ /* 0x0002a40000001000 */
[----:B-1----:R-:W-:Y:S01]  /*0a30*/  FADD R36, R7, -R12 ;  /* 0x8000000c07247221 */ /* 0x002fe20000000000 */
[----:B--2---:R-:W-:-:S03]  /*0a40*/  FFMA R14, R45, R40, R14 ;  /* 0x000000282d0e7223 */ /* 0x004fc6000000000e */
[----:B------:R-:W-:Y:S01]  /*0a50*/  FMUL R45, R36, 0.25 ;  /* 0x3e800000242d7820 */ /* 0x000fe20000400000 */
[----:B------:R-:W-:-:S04]  /*0a60*/  FADD R37, R37, -R14 ;  /* 0x8000000e25257221 */ /* 0x000fc80000000000 */
[----:B------:R-:W-:Y:S01]  /*0a70*/  FSEL R45, R45, R36, P0 ;  /* 0x000000242d2d7208 */ /* 0x000fe20000000000 */
[----:B------:R-:W-:Y:S01]  /*0a80*/  FFMA R10, R43, R37, R10 ;  /* 0x000000252b0a7223 */ /* 0x000fe2000000000a */
[----:B------:R-:W-:-:S03]  /*0a90*/  FMUL R37, R22, 0.25 ;  /* 0x3e80000016257820 */ /* 0x000fc60000400000 */
[----:B------:R-:W-:Y:S02]  /*0aa0*/  @!P1 FMUL R45, R45, 16777216 ;  /* 0x4b8000002d2d9820 */ /* 0x000fe40000400000 */
[----:B------:R-:W-:Y:S02]  /*0ab0*/  FSEL R40, R37, R22, P0 ;  /* 0x0000001625287208 */ /* 0x000fe40000000000 */
[----:B------:R-:W-:-:S03]  /*0ac0*/  ISETP.GE.U32.AND P0, PT, R31, 0xbc0, PT ;  /* 0x00000bc01f00780c */ /* 0x000fc60003f06070 */
[----:B------:R-:W-:-:S04]  /*0ad0*/  @!P1 FMUL R40, R40, 16777216 ;  /* 0x4b80000028289820 */ /* 0x000fc80000400000 */
[----:B------:R-:W1:Y:S02]  /*0ae0*/  MUFU.RCP R43, R40 ;  /* 0x00000028002b7308 */ /* 0x000e640000001000 */
[----:B-1----:R-:W-:-:S04]  /*0af0*/  FFMA R12, R43, R45, R12 ;  /* 0x0000002d2b0c7223 */ /* 0x002fc8000000000c */
[----:B------:R-:W-:-:S04]  /*0b00*/  FADD R7, R7, -R12 ;  /* 0x8000000c07077221 */ /* 0x000fc80000000000 */
[----:B------:R-:W-:Y:S01]  /*0b10*/  FFMA R11, R36, R7, R11 ;  /* 0x00000007240b7223 */ /* 0x000fe2000000000b */
[----:B------:R-:W-:Y:S06]  /*0b20*/  @!P0 BRA `(.L_x_0) ;  /* 0xfffffff400f48947 */ /* 0x000fec000383ffff */
[----:B------:R-:W-:Y:S01]  /*0b30*/  FADD R6, R25, R33 ;  /* 0x0000002119067221 */ /* 0x000fe20000000000 */
[----:B------:R-:W-:Y:S01]  /*0b40*/  FMUL R38, R33, 0.25 ;  /* 0x3e80000021267820 */ /* 0x000fe20000400000 */
[----:B------:R-:W-:Y:S01]  /*0b50*/  FADD R28, R27, R28 ;  /* 0x0000001c1b1c7221 */ /* 0x000fe20000000000 */
[----:B------:R-:W-:Y:S01]  /*0b60*/  FMUL R39, R4, 0.25 ;  /* 0x3e80000004277820 */ /* 0x000fe20000400000 */
[C---:B------:R-:W-:Y:S01]  /*0b70*/  FMUL R31, R6.reuse, 0.25 ;  /* 0x3e800000061f7820 */ /* 0x040fe20000400000 */
[C---:B------:R-:W-:Y:S01]  /*0b80*/  FSETP.GEU.AND P2, PT, |R6|.reuse, 1.175494350822287508e-38, PT ;  /* 0x008000000600780b */ /* 0x040fe20003f4e200 */
[----:B------:R-:W-:Y:S01]  /*0b90*/  FADD R7, R35, R6 ;  /* 0x0000000623077221 */ /* 0x000fe20000000000 */
[----:B------:R-:W-:Y:S01]  /*0ba0*/  FSETP.GT.AND P0, PT, |R6|, 8.50705917302346158658e+37, PT ;  /* 0x7e8000000600780b */ /* 0x000fe20003f04200 */
[----:B------:R-:W-:Y:S02]  /*0bb0*/  FMUL R43, R30, 0.25 ;  /* 0x3e8000001e2b7820 */ /* 0x000fe40000400000 */
[----:B------:R-:W-:Y:S01]  /*0bc0*/  FMUL R36, R7, 0.25 ;  /* 0x3e80000007247820 */ /* 0x000fe20000400000 */
[----:B------:R-:W-:Y:S01]  /*0bd0*/  FSEL R32, R31, R6, P0 ;  /* 0x000000061f207208 */ /* 0x000fe20000000000 */
[----:B------:R-:W-:Y:S01]  /*0be0*/  FADD R27, R34, R7 ;  /* 0x00000007221b7221 */ /* 0x000fe20000000000 */
[----:B------:R-:W-:-:S02]  /*0bf0*/  FSETP.GEU.AND P3, PT, |R7|, 1.175494350822287508e-38, PT ;  /* 0x008000000700780b */ /* 0x000fc40003f6e200 */
[----:B------:R-:W-:Y:S01]  /*0c00*/  FSETP.GT.AND P1, PT, |R7|, 8.50705917302346158658e+37, PT ;  /* 0x7e8000000700780b */ /* 0x000fe20003f24200 */
[----:B------:R-:W-:Y:S01]  /*0c10*/  FADD R31, R30, R27 ;  /* 0x0000001b1e1f7221 */ /* 0x000fe20000000000 */
[----:B------:R-:W-:Y:S01]  /*0c20*/  FSEL R33, R38, R33, P0 ;  /* 0x0000002126217208 */ /* 0x000fe20000000000 */
[----:B------:R-:W-:Y:S01]  /*0c30*/  @!P2 FMUL R32, R32, 16777216 ;  /* 0x4b8000002020a820 */ /* 0x000fe20000400000 */
[----:B------:R-:W-:Y:S01]  /*0c40*/  FSEL R36, R36, R7, P1 ;  /* 0x0000000724247208 */ /* 0x000fe20000800000 */
[----:B------:R-:W-:Y:S01]  /*0c50*/  FMUL R38, R35, 0.25 ;  /* 0x3e80000023267820 */ /* 0x000fe20000400000 */
[----:B------:R-:W-:Y:S01]  /*0c60*/  FSETP.GT.AND P4, PT, |R27|, 8.50705917302346158658e+37, PT ;  /* 0x7e8000001b00780b */ /* 0x000fe20003f84200 */
[----:B------:R-:W-:Y:S01]  /*0c70*/  @!P2 FMUL R33, R33, 16777216 ;  /* 0x4b8000002121a820 */ /* 0x000fe20000400000 */
[C---:B------:R-:W-:Y:S01]  /*0c80*/  FSETP.GEU.AND P2, PT, |R27|.reuse, 1.175494350822287508e-38, PT ;  /* 0x008000001b00780b */ /* 0x040fe20003f4e200 */
[----:B------:R-:W1:Y:S01]  /*0c90*/  MUFU.RCP R32, R32 ;  /* 0x0000002000207308 */ /* 0x000e620000001000 */
[----:B------:R-:W-:Y:S01]  /*0ca0*/  FSEL R35, R38, R35, P1 ;  /* 0x0000002326237208 */ /* 0x000fe20000800000 */
[----:B------:R-:W-:Y:S01]  /*0cb0*/  @!P3 FMUL R36, R36, 16777216 ;  /* 0x4b8000002424b820 */ /* 0x000fe20000400000 */
[----:B------:R-:W-:Y:S01]  /*0cc0*/  FMUL R38, R27, 0.25 ;  /* 0x3e8000001b267820 */ /* 0x000fe20000400000 */
[----:B------:R-:W-:-:S02]  /*0cd0*/  FSEL R39, R39, R4, P4 ;  /* 0x0000000427277208 */ /* 0x000fc40002000000 */
[----:B------:R-:W-:Y:S01]  /*0ce0*/  @!P3 FMUL R35, R35, 16777216 ;  /* 0x4b8000002323b820 */ /* 0x000fe20000400000 */
[----:B------:R-:W-:Y:S01]  /*0cf0*/  FSETP.GEU.AND P0, PT, |R31|, 1.175494350822287508e-38, PT ;  /* 0x008000001f00780b */ /* 0x000fe20003f0e200 */
[----:B------:R-:W2:Y:S01]  /*0d00*/  MUFU.RCP R36, R36 ;  /* 0x0000002400247308 */ /* 0x000ea20000001000 */
[----:B------:R-:W-:Y:S02]  /*0d10*/  FSEL R38, R38, R27, P4 ;  /* 0x0000001b26267208 */ /* 0x000fe40002000000 */
[----:B------:R-:W-:Y:S01]  /*0d20*/  FSETP.NEU.AND P4, PT, R6, RZ, PT ;  /* 0x000000ff0600720b */ /* 0x000fe20003f8d000 */
[----:B------:R-:W-:Y:S01]  /*0d30*/  @!P2 FMUL R39, R39, 16777216 ;  /* 0x4b8000002727a820 */ /* 0x000fe20000400000 */
[----:B------:R-:W-:Y:S01]  /*0d40*/  FSETP.GT.AND P3, PT, |R31|, 8.50705917302346158658e+37, PT ;  /* 0x7e8000001f00780b */ /* 0x000fe20003f64200 */
[----:B------:R-:W-:Y:S01]  /*0d50*/  @!P2 FMUL R38, R38, 16777216 ;  /* 0x4b8000002626a820 */ /* 0x000fe20000400000 */
[----:B-1----:R-:W-:Y:S01]  /*0d60*/  FMUL R34, R32, R33 ;  /* 0x0000002120227220 */ /* 0x002fe20000400000 */
[----:B------:R-:W-:Y:S01]  /*0d70*/  FADD R33, -R20, R29 ;  /* 0x0000001d14217221 */ /* 0x000fe20000000100 */
[----:B------:R-:W-:Y:S01]  /*0d80*/  FADD R29, R26, R31 ;  /* 0x0000001f1a1d7221 */ /* 0x000fe20000000000 */
[----:B------:R-:W-:-:S02]  /*0d90*/  FSEL R43, R43, R30, P3 ;  /* 0x0000001e2b2b7208 */ /* 0x000fc40001800000 */
[----:B------:R-:W-:Y:S01]  /*0da0*/  FMUL R32, R33, R33 ;  /* 0x0000002121207220 */ /* 0x000fe20000400000 */
[----:B------:R-:W1:Y:S01]  /*0db0*/  MUFU.RCP R38, R38 ;  /* 0x0000002600267308 */ /* 0x000e620000001000 */
[----:B------:R-:W-:Y:S01]  /*0dc0*/  FSETP.GT.AND P1, PT, |R29|, 8.50705917302346158658e+37, PT ;  /* 0x7e8000001d00780b */ /* 0x000fe20003f24200 */
[----:B--2---:R-:W-:Y:S01]  /*0dd0*/  FMUL R36, R36, R35 ;  /* 0x0000002324247220 */ /* 0x004fe20000400000 */
[----:B------:R-:W-:Y:S01]  /*0de0*/  FSEL R35, R34, RZ, P4 ;  /* 0x000000ff22237208 */ /* 0x000fe20002000000 */
[----:B------:R-:W-:Y:S01]  /*0df0*/  FMUL R32, R25, R32 ;  /* 0x0000002019207220 */ /* 0x000fe20000400000 */
[----:B------:R-:W-:Y:S01]  /*0e00*/  FSEL R5, R5, R26, P1 ;  /* 0x0000001a05057208 */ /* 0x000fe20000800000 */
[----:B------:R-:W-:Y:S01]  /*0e10*/  FMUL R26, R31, 0.25 ;  /* 0x3e8000001f1a7820 */ /* 0x000fe20000400000 */
[----:B------:R-:W-:Y:S01]  /*0e20*/  FSETP.NEU.AND P4, PT, R7, RZ, PT ;  /* 0x000000ff0700720b */ /* 0x000fe20003f8d000 */
[----:B------:R-:W-:Y:S01]  /*0e30*/  FFMA R20, R33, R35, R20 ;  /* 0x0000002321147223 */ /* 0x000fe20000000014 */
[----:B------:R-:W-:Y:S01]  /*0e40*/  FSETP.GEU.AND P2, PT, |R29|, 1.175494350822287508e-38, PT ;  /* 0x008000001d00780b */ /* 0x000fe20003f4e200 */
[----:B------:R-:W-:Y:S01]  /*0e50*/  FFMA R28, R35, R32, R28 ;  /* 0x00000020231c7223 */ /* 0x000fe2000000001c */
[----:B------:R-:W-:Y:S01]  /*0e60*/  FSEL R26, R26, R31, P3 ;  /* 0x0000001f1a1a7208 */ /* 0x000fe20001800000 */
[----:B------:R-:W-:Y:S01]  /*0e70*/  FADD R19, R19, -R20 ;  /* 0x8000001413137221 */ /* 0x000fe20000000000 */
[----:B------:R-:W-:Y:S01]  /*0e80*/  FSEL R36, R36, RZ, P4 ;  /* 0x000000ff24247208 */ /* 0x000fe20002000000 */
[----:B------:R-:W-:Y:S01]  /*0e90*/  FMUL R4, R29, 0.25 ;  /* 0x3e8000001d047820 */ /* 0x000fe20000400000 */
[----:B------:R-:W-:Y:S01]  /*0ea0*/  FADD R25, R24, R29 ;  /* 0x0000001d18197221 */ /* 0x000fe20000000000 */
[----:B------:R-:W-:Y:S01]  /*0eb0*/  @!P0 FMUL R26, R26, 16777216 ;  /* 0x4b8000001a1a8820 */ /* 0x000fe20000400000 */
[----:B------:R-:W-:Y:S01]  /*0ec0*/  FADD R21, R21, R28 ;  /* 0x0000001c15157221 */ /* 0x000fe20000000000 */
[----:B------:R-:W-:Y:S01]  /*0ed0*/  FFMA R20, R19, R36, R20 ;  /* 0x0000002413147223 */ /* 0x000fe20000000014 */
[----:B------:R-:W-:Y:S01]  /*0ee0*/  FSEL R28, R4, R29, P1 ;  /* 0x0000001d041c7208 */ /* 0x000fe20000800000 */
[----:B------:R-:W-:Y:S01]  /*0ef0*/  @!P0 FMUL R43, R43, 16777216 ;  /* 0x4b8000002b2b8820 */ /* 0x000fe20000400000 */
[----:B------:R-:W-:Y:S01]  /*0f00*/  FMUL R33, R19, R19 ;  /* 0x0000001313217220 */ /* 0x000fe20000400000 */
[----:B------:R-:W2:Y:S01]  /*0f10*/  MUFU.RCP R26, R26 ;  /* 0x0000001a001a7308 */ /* 0x000ea20000001000 */
[----:B------:R-:W-:Y:S01]  /*0f20*/  FSETP.GEU.AND P0, PT, |R25|, 1.175494350822287508e-38, PT ;  /* 0x008000001900780b */ /* 0x000fe20003f0e200 */
[----:B-1----:R-:W-:Y:S01]  /*0f30*/  FMUL R38, R38, R39 ;  /* 0x0000002726267220 */ /* 0x002fe20000400000 */
[--C-:B------:R-:W-:Y:S01]  /*0f40*/  FADD R23, R23, -R20.reuse ;  /* 0x8000001417177221 */ /* 0x100fe20000000000 */
[----:B------:R-:W-:Y:S01]  /*0f50*/  FSETP.NEU.AND P1, PT, R27, RZ, PT ;  /* 0x000000ff1b00720b */ /* 0x000fe20003f2d000 */
[----:B------:R-:W-:Y:S01]  /*0f60*/  FADD R4, R22, R25 ;  /* 0x0000001916047221 */ /* 0x000fe20000000000 */
[----:B------:R-:W-:Y:S01]  /*0f70*/  @!P2 FMUL R28, R28, 16777216 ;  /* 0x4b8000001c1ca820 */ /* 0x000fe20000400000 */
[C---:B------:R-:W-:Y:S01]  /*0f80*/  FMUL R30, R25.reuse, 0.25 ;  /* 0x3e800000191e7820 */ /* 0x040fe20000400000 */
[----:B------:R-:W-:Y:S01]  /*0f90*/  FSETP.GT.AND P3, PT, |R25|, 8.50705917302346158658e+37, PT ;  /* 0x7e8000001900780b */ /* 0x000fe20003f64200 */
[----:B------:R-:W-:Y:S01]  /*0fa0*/  FMUL R33, R6, R33 ;  /* 0x0000002106217220 */ /* 0x000fe20000400000 */
[----:B------:R-:W-:Y:S01]  /*0fb0*/  FMUL R6, R23, R23 ;  /* 0x0000001717067220 */ /* 0x000fe20000400000 */
[----:B------:R-:W-:Y:S01]  /*0fc0*/  FSEL R38, R38, RZ, P1 ;  /* 0x000000ff26267208 */ /* 0x000fe20000800000 */
[----:B------:R-:W1:Y:S01]  /*0fd0*/  MUFU.RCP R28, R28 ;  /* 0x0000001c001c7308 */ /* 0x000e620000001000 */
[----:B------:R-:W-:Y:S01]  /*0fe0*/  FSETP.GEU.AND P1, PT, |R4|, 1.175494350822287508e-38, PT ;  /* 0x008000000400780b */ /* 0x000fe20003f2e200 */
[----:B------:R-:W-:Y:S01]  /*0ff0*/  FMUL R6, R7, R6 ;  /* 0x0000000607067220 */ /* 0x000fe20000400000 */
[----:B------:R-:W-:Y:S01]  /*1000*/  FSEL R30, R30, R25, P3 ;  /* 0x000000191e1e7208 */ /* 0x000fe20001800000 */
[----:B------:R-:W-:Y:S01]  /*1010*/  FMUL R7, R4, 0.25 ;  /* 0x3e80000004077820 */ /* 0x000fe20000400000 */
[----:B------:R-:W-:Y:S01]  /*1020*/  FSEL R24, R41, R24, P3 ;  /* 0x0000001829187208 */ /* 0x000fe20001800000 */
[----:B--2---:R-:W-:Y:S01]  /*1030*/  FMUL R26, R26, R43 ;  /* 0x0000002b1a1a7220 */ /* 0x004fe20000400000 */
[----:B------:R-:W-:Y:S01]  /*1040*/  FSETP.GT.AND P3, PT, |R4|, 8.50705917302346158658e+37, PT ;  /* 0x7e8000000400780b */ /* 0x000fe20003f64200 */
[----:B------:R-:W-:Y:S01]  /*1050*/  @!P0 FMUL R30, R30, 16777216 ;  /* 0x4b8000001e1e8820 */ /* 0x000fe20000400000 */
[----:B------:R-:W-:Y:S01]  /*1060*/  FFMA R23, R23, R38, R20 ;  /* 0x0000002617177223 */ /* 0x000fe20000000014 */
[----:B------:R-:W-:Y:S01]  /*1070*/  FSETP.NEU.AND P4, PT, R31, RZ, PT ;  /* 0x000000ff1f00720b */ /* 0x000fe20003f8d000 */
[----:B------:R-:W-:Y:S01]  /*1080*/  FFMA R21, R36, R33, R21 ;  /* 0x0000002124157223 */ /* 0x000fe20000000015 */
[----:B------:R-:W-:Y:S01]  /*1090*/  FSEL R20, R7, R4, P3 ;  /* 0x0000000407147208 */ /* 0x000fe20001800000 */
[----:B------:R-:W2:Y:S01]  /*10a0*/  MUFU.RCP R19, R30 ;  /* 0x0000001e00137308 */ /* 0x000ea20000001000 */
[----:B------:R-:W-:Y:S01]  /*10b0*/  FSEL R26, R26, RZ, P4 ;  /* 0x000000ff1a1a7208 */ /* 0x000fe20002000000 */
[----:B------:R-:W-:Y:S01]  /*10c0*/  @!P2 FMUL R5, R5, 16777216 ;  /* 0x4b8000000505a820 */ /* 0x000fe20000400000 */
[----:B------:R-:W-:Y:S01]  /*10d0*/  FADD R16, R16, -R23 ;  /* 0x8000001710107221 */ /* 0x000fe20000000000 */
[----:B------:R-:W-:Y:S01]  /*10e0*/  @!P1 FMUL R20, R20, 16777216 ;  /* 0x4b80000014149820 */ /* 0x000fe20000400000 */
[----:B------:R-:W-:Y:S01]  /*10f0*/  FADD R21, R18, R21 ;  /* 0x0000001512157221 */ /* 0x000fe20000000000 */
[----:B-1----:R-:W-:Y:S01]  /*1100*/  FMUL R28, R28, R5 ;  /* 0x000000051c1c7220 */ /* 0x002fe20000400000 */
[C---:B------:R-:W-:Y:S01]  /*1110*/  FFMA R18, R16.reuse, R26, R23 ;  /* 0x0000001a10127223 */ /* 0x040fe20000000017 */
[----:B------:R-:W-:Y:S01]  /*1120*/  FMUL R16, R16, R16 ;  /* 0x0000001010107220 */ /* 0x000fe20000400000 */
[----:B------:R-:W-:Y:S01]  /*1130*/  FFMA R6, R38, R6, R21 ;  /* 0x0000000626067223 */ /* 0x000fe20000000015 */
[----:B------:R-:W-:Y:S01]  /*1140*/  FSETP.NEU.AND P2, PT, R29, RZ, PT ;  /* 0x000000ff1d00720b */ /* 0x000fe20003f4d000 */
[----:B------:R-:W1:Y:S01]  /*1150*/  MUFU.RCP R20, R20 ;  /* 0x0000001400147308 */ /* 0x000e620000001000 */
[----:B------:R-:W-:Y:S01]  /*1160*/  @!P0 FMUL R24, R24, 16777216 ;  /* 0x4b80000018188820 */ /* 0x000fe20000400000 */
[----:B------:R-:W-:Y:S01]  /*1170*/  FADD R17, R17, R6 ;  /* 0x0000000611117221 */ /* 0x000fe20000000000 */
[----:B------:R-:W-:Y:S01]  /*1180*/  FMUL R16, R27, R16 ;  /* 0x000000101b107220 */ /* 0x000fe20000400000 */
[----:B------:R-:W-:Y:S01]  /*1190*/  FSEL R28, R28, RZ, P2 ;  /* 0x000000ff1c1c7208 */ /* 0x000fe20001000000 */
[--C-:B------:R-:W-:Y:S01]  /*11a0*/  FADD R13, R13, -R18.reuse ;  /* 0x800000120d0d7221 */ /* 0x100fe20000000000 */
[----:B------:R-:W-:Y:S01]  /*11b0*/  FSEL R37, R37, R22, P3 ;  /* 0x0000001625257208 */ /* 0x000fe20001800000 */
[----:B--2---:R-:W-:Y:S01]  /*11c0*/  FMUL R19, R19, R24 ;  /* 0x0000001813137220 */ /* 0x004fe20000400000 */
[----:B------:R-:W-:Y:S01]  /*11d0*/  FFMA R16, R26, R16, R17 ;  /* 0x000000101a107223 */ /* 0x000fe20000000011 */
[----:B------:R-:W-:Y:S01]  /*11e0*/  FMUL R6, R13, R13 ;  /* 0x0000000d0d067220 */ /* 0x000fe20000400000 */
[----:B------:R-:W-:Y:S01]  /*11f0*/  FSETP.NEU.AND P0, PT, R25, RZ, PT ;  /* 0x000000ff1900720b */ /* 0x000fe20003f0d000 */
[----:B------:R-:W-:Y:S01]  /*1200*/  FFMA R5, R13, R28, R18 ;  /* 0x0000001c0d057223 */ /* 0x000fe20000000012 */
[----:B------:R-:W-:Y:S01]  /*1210*/  FADD R13, R4, R4 ;  /* 0x00000004040d7221 */ /* 0x000fe20000000000 */
[----:B------:R-:W-:Y:S01]  /*1220*/  FADD R15, R15, R16 ;  /* 0x000000100f0f7221 */ /* 0x000fe20000000000 */
[----:B------:R-:W-:Y:S01]  /*1230*/  @!P1 FMUL R37, R37, 16777216 ;  /* 0x4b80000025259820 */ /* 0x000fe20000400000 */
[----:B------:R-:W-:Y:S01]  /*1240*/  FMUL R6, R31, R6 ;  /* 0x000000061f067220 */ /* 0x000fe20000400000 */
[----:B------:R-:W-:Y:S01]  /*1250*/  FSEL R19, R19, RZ, P0 ;  /* 0x000000ff13137208 */ /* 0x000fe20000000000 */
[----:B------:R-:W-:Y:S01]  /*1260*/  FADD R14, R14, -R5 ;  /* 0x800000050e0e7221 */ /* 0x000fe20000000000 */
[C---:B------:R-:W-:Y:S01]  /*1270*/  FSETP.GEU.AND P2, PT, |R13|.reuse, 1.175494350822287508e-38, PT ;  /* 0x008000000d00780b */ /* 0x040fe20003f4e200 */
[----:B-1----:R-:W-:Y:S01]  /*1280*/  FMUL R20, R20, R37 ;  /* 0x0000002514147220 */ /* 0x002fe20000400000 */
[----:B------:R-:W-:Y:S01]  /*1290*/  FFMA R15, R28, R6, R15 ;  /* 0x000000061c0f7223 */ /* 0x000fe2000000000f */
[C---:B------:R-:W-:Y:S01]  /*12a0*/  FMUL R6, R14.reuse, R14 ;  /* 0x0000000e0e067220 */ /* 0x040fe20000400000 */
[----:B------:R-:W-:Y:S01]  /*12b0*/  FFMA R5, R14, R19, R5 ;  /* 0x000000130e057223 */ /* 0x000fe20000000005 */
[----:B------:R-:W-:Y:S01]  /*12c0*/  FSETP.NEU.AND P1, PT, R4, RZ, PT ;  /* 0x000000ff0400720b */ /* 0x000fe20003f2d000 */
[C---:B------:R-:W-:Y:S01]  /*12d0*/  FMUL R14, R13.reuse, 0.25 ;  /* 0x3e8000000d0e7820 */ /* 0x040fe20000400000 */
[----:B------:R-:W-:Y:S01]  /*12e0*/  FSETP.GT.AND P0, PT, |R13|, 8.50705917302346158658e+37, PT ;  /* 0x7e8000000d00780b */ /* 0x000fe20003f04200 */
[----:B------:R-:W-:Y:S01]  /*12f0*/  FADD R10, R10, R15 ;  /* 0x0000000f0a0a7221 */ /* 0x000fe20000000000 */
[----:B------:R-:W-:Y:S01]  /*1300*/  FMUL R6, R29, R6 ;  /* 0x000000061d067220 */ /* 0x000fe20000400000 */
[----:B------:R-:W-:Y:S01]  /*1310*/  FSEL R20, R20, RZ, P1 ;  /* 0x000000ff14147208 */ /* 0x000fe20000800000 */
[----:B------:R-:W-:Y:S01]  /*1320*/  FADD R12, R12, -R5 ;  /* 0x800000050c0c7221 */ /* 0x000fe20000000000 */
[----:B------:R-:W-:Y:S01]  /*1330*/  FSEL R15, R14, R13, P0 ;  /* 0x0000000d0e0f7208 */ /* 0x000fe20000000000 */
[----:B------:R-:W-:Y:S01]  /*1340*/  FFMA R6, R19, R6, R10 ;  /* 0x0000000613067223 */ /* 0x000fe2000000000a */
[----:B------:R-:W-:Y:S01]  /*1350*/  FADD R16, R13, R13 ;  /* 0x0000000d0d107221 */ /* 0x000fe20000000000 */
[C---:B------:R-:W-:Y:S01]  /*1360*/  FFMA R5, R12.reuse, R20, R5 ;  /* 0x000000140c057223 */ /* 0x040fe20000000005 */
[----:B------:R-:W-:Y:S01]  /*1370*/  FMUL R10, R12, R12 ;  /* 0x0000000c0c0a7220 */ /* 0x000fe20000400000 */
[----:B------:R-:W-:Y:S01]  /*1380*/  @!P2 FMUL R15, R15, 16777216 ;  /* 0x4b8000000f0fa820 */ /* 0x000fe20000400000 */
[----:B------:R-:W-:Y:S01]  /*1390*/  FADD R11, R11, R6 ;  /* 0x000000060b0b7221 */ /* 0x000fe20000000000 */
[----:B------:R-:W-:Y:S01]  /*13a0*/  FSEL R12, R7, R4, P0 ;  /* 0x00000004070c7208 */ /* 0x000fe20000000000 */
[----:B------:R-:W-:Y:S01]  /*13b0*/  FMUL R10, R25, R10 ;  /* 0x0000000a190a7220 */ /* 0x000fe20000400000 */
[----:B------:R-:W1:Y:S01]  /*13c0*/  SHFL.BFLY PT, R6, R5, 0x4, 0x1f ;  /* 0x0c801f0005067f89 */ /* 0x000e6200000e0000 */
[----:B------:R-:W-:Y:S01]  /*13d0*/  FSETP.NEU.AND P1, PT, R13, RZ, PT ;  /* 0x000000ff0d00720b */ /* 0x000fe20003f2d000 */
[----:B------:R-:W2:Y:S01]  /*13e0*/  MUFU.RCP R15, R15 ;  /* 0x0000000f000f7308 */ /* 0x000ea20000001000 */
[----:B------:R-:W-:Y:S01]  /*13f0*/  FFMA R10, R20, R10, R11 ;  /* 0x0000000a140a7223 */ /* 0x000fe2000000000b */
[----:B------:R-:W-:Y:S01]  /*1400*/  @!P2 FMUL R12, R12, 16777216 ;  /* 0x4b8000000c0ca820 */ /* 0x000fe20000400000 */
[C---:B------:R-:W-:Y:S01]  /*1410*/  FSETP.GEU.AND P2, PT, |R16|.reuse, 1.175494350822287508e-38, PT ;  /* 0x008000001000780b */ /* 0x040fe20003f4e200 */
[C---:B------:R-:W-:Y:S01]  /*1420*/  FMUL R17, R16.reuse, 0.25 ;  /* 0x3e80000010117820 */ /* 0x040fe20000400000 */
[----:B------:R-:W-:Y:S01]  /*1430*/  FSETP.GT.AND P0, PT, |R16|, 8.50705917302346158658e+37, PT ;  /* 0x7e8000001000780b */ /* 0x000fe20003f04200 */
[----:B------:R-:W3:Y:S01]  /*1440*/  SHFL.BFLY PT, R11, R10, 0x4, 0x1f ;  /* 0x0c801f000a0b7f89 */ /* 0x000ee200000e0000 */
[----:B------:R-:W-:-:S02]  /*1450*/  HFMA2.MMA R29, -RZ, RZ, 0, 0 ;  /* 0x00000000ff1d7435 */ /* 0x000fc400000001ff */
[----:B------:R-:W-:Y:S01]  /*1460*/  FSEL R14, R14, R13, P0 ;  /* 0x0000000d0e0e7208 */ /* 0x000fe20000000000 */
[----:B--2---:R-:W-:Y:S01]  /*1470*/  FMUL R12, R15, R12 ;  /* 0x0000000c0f0c7220 */ /* 0x004fe20000400000 */
[----:B------:R-:W-:-:S05]  /*1480*/  FSEL R15, R17, R16, P0 ;  /* 0x00000010110f7208 */ /* 0x000fca0000000000 */
[----:B------:R-:W-:Y:S01]  /*1490*/  @!P2 FMUL R14, R14, 16777216 ;  /* 0x4b8000000e0ea820 */ /* 0x000fe20000400000 */
[----:B------:R-:W-:Y:S01]  /*14a0*/  FSEL R12, R12, RZ, P1 ;  /* 0x000000ff0c0c7208 */ /* 0x000fe20000800000 */
[----:B------:R-:W-:Y:S01]  /*14b0*/  @!P2 FMUL R15, R15, 16777216 ;  /* 0x4b8000000f0fa820 */ /* 0x000fe20000400000 */
[----:B-1----:R-:W-:Y:S01]  /*14c0*/  FADD R6, -R5, R6 ;  /* 0x0000000605067221 */ /* 0x002fe20000000100 */
[----:B------:R-:W-:-:S03]  /*14d0*/  FSETP.NEU.AND P1, PT, R16, RZ, PT ;  /* 0x000000ff1000720b */ /* 0x000fc60003f2d000 */
[C---:B------:R-:W-:Y:S01]  /*14e0*/  FMUL R7, R6.reuse, R6 ;  /* 0x0000000606077220 */ /* 0x040fe20000400000 */
[----:B------:R-:W-:Y:S01]  /*14f0*/  FFMA R5, R6, R12, R5 ;  /* 0x0000000c06057223 */ /* 0x000fe20000000005 */
[----:B------:R-:W1:Y:S02]  /*1500*/  MUFU.RCP R15, R15 ;  /* 0x0000000f000f7308 */ /* 0x000e640000001000 */
[----:B------:R-:W-:Y:S01]  /*1510*/  FMUL R7, R4, R7 ;  /* 0x0000000704077220 */ /* 0x000fe20000400000 */
[----:B---3--:R-:W-:Y:S01]  /*1520*/  FADD R11, R10, R11 ;  /* 0x0000000b0a0b7221 */ /* 0x008fe20000000000 */
[----:B------:R-:W2:Y:S03]  /*1530*/  SHFL.BFLY PT, R4, R5, 0x2, 0x1f ;  /* 0x0c401f0005047f89 */ /* 0x000ea600000e0000 */
[----:B------:R-:W-:Y:S01]  /*1540*/  FFMA R7, R12, R7, R11 ;  /* 0x000000070c077223 */ /* 0x000fe2000000000b */
[----:B------:R-:W-:-:S04]  /*1550*/  FADD R11, R16, R16 ;  /* 0x00000010100b7221 */ /* 0x000fc80000000000 */
[----:B------:R-:W3:Y:S01]  /*1560*/  SHFL.BFLY PT, R6, R7, 0x2, 0x1f ;  /* 0x0c401f0007067f89 */ /* 0x000ee200000e0000 */
[----:B------:R-:W-:Y:S01]  /*1570*/  FSETP.GT.AND P0, PT, |R11|, 8.50705917302346158658e+37, PT ;  /* 0x7e8000000b00780b */ /* 0x000fe20003f04200 */
[----:B-1----:R-:W-:Y:S01]  /*1580*/  FMUL R14, R15, R14 ;  /* 0x0000000e0f0e7220 */ /* 0x002fe20000400000 */
[----:B------:R-:W-:-:S04]  /*1590*/  FSETP.GEU.AND P2, PT, |R11|, 1.175494350822287508e-38, PT ;  /* 0x008000000b00780b */ /* 0x000fc80003f4e200 */
[----:B------:R-:W-:Y:S02]  /*15a0*/  FSEL R14, R14, RZ, P1 ;  /* 0x000000ff0e0e7208 */ /* 0x000fe40000800000 */
[----:B------:R-:W-:-:S05]  /*15b0*/  FSETP.NEU.AND P1, PT, R11, RZ, PT ;  /* 0x000000ff0b00720b */ /* 0x000fca0003f2d000 */
[----:B------:R-:W-:Y:S01]  /*15c0*/  @P0 FMUL R11, R11, 0.25 ;  /* 0x3e8000000b0b0820 */ /* 0x000fe20000400000 */
[----:B--2---:R-:W-:-:S03]  /*15d0*/  FADD R4, -R5, R4 ;  /* 0x0000000405047221 */ /* 0x004fc60000000100 */
[----:B------:R-:W-:Y:S01]  /*15e0*/  @!P2 FMUL R11, R11, 16777216 ;  /* 0x4b8000000b0ba820 */ /* 0x000fe20000400000 */
[C---:B------:R-:W-:Y:S01]  /*15f0*/  FMUL R10, R4.reuse, R4 ;  /* 0x00000004040a7220 */ /* 0x040fe20000400000 */
[----:B------:R-:W-:Y:S01]  /*1600*/  FFMA R4, R4, R14, R5 ;  /* 0x0000000e04047223 */ /* 0x000fe20000000005 */
[----:B---3--:R-:W-:Y:S02]  /*1610*/  FADD R7, R7, R6 ;  /* 0x0000000607077221 */ /* 0x008fe40000000000 */
[----:B------:R-:W-:Y:S02]  /*1620*/  FMUL R10, R13, R10 ;  /* 0x0000000a0d0a7220 */ /* 0x000fe40000400000 */
[----:B------:R-:W1:Y:S01]  /*1630*/  SHFL.BFLY PT, R5, R4, 0x1, 0x1f ;  /* 0x0c201f0004057f89 */ /* 0x000e6200000e0000 */
[----:B------:R-:W2:Y:S01]  /*1640*/  MUFU.RCP R11, R11 ;  /* 0x0000000b000b7308 */ /* 0x000ea20000001000 */
[----:B------:R-:W-:Y:S01]  /*1650*/  FFMA R7, R14, R10, R7 ;  /* 0x0000000a0e077223 */ /* 0x000fe20000000007 */
[----:B------:R-:W-:-:S04]  /*1660*/  FSEL R10, R17, R16, P0 ;  /* 0x00000010110a7208 */ /* 0x000fc80000000000 */
[----:B------:R-:W3:Y:S01]  /*1670*/  SHFL.BFLY PT, R6, R7, 0x1, 0x1f ;  /* 0x0c201f0007067f89 */ /* 0x000ee200000e0000 */
[----:B------:R-:W-:-:S04]  /*1680*/  @!P2 FMUL R10, R10, 16777216 ;  /* 0x4b8000000a0aa820 */ /* 0x000fc80000400000 */
[----:B--2---:R-:W-:-:S05]  /*1690*/  FMUL R10, R11, R10 ;  /* 0x0000000a0b0a7220 */ /* 0x004fca0000400000 */
[----:B------:R-:W-:Y:S02]  /*16a0*/  FSEL R12, R10, RZ, P1 ;  /* 0x000000ff0a0c7208 */ /* 0x000fe40000800000 */
[----:B------:R-:W-:Y:S01]  /*16b0*/  MOV R10, 0x39aaaaab ;  /* 0x39aaaaab000a7802 */ /* 0x000fe20000000f00 */
[----:B-1----:R-:W-:-:S04]  /*16c0*/  FADD R5, -R4, R5 ;  /* 0x0000000504057221 */ /* 0x002fc80000000100 */
[C---:B------:R-:W-:Y:S01]  /*16d0*/  FMUL R15, R5.reuse, R5 ;  /* 0x00000005050f7220 */ /* 0x040fe20000400000 */
[----:B------:R-:W-:Y:S01]  /*16e0*/  FFMA R11, R5, R12, R4 ;  /* 0x0000000c050b7223 */ /* 0x000fe20000000004 */
[----:B---3--:R-:W-:Y:S02]  /*16f0*/  FADD R13, R7, R6 ;  /* 0x00000006070d7221 */ /* 0x008fe40000000000 */
[----:B------:R-:W-:-:S04]  /*1700*/  FMUL R15, R16, R15 ;  /* 0x0000000f100f7220 */ /* 0x000fc80000400000 */
[----:B------:R-:W-:-:S04]  /*1710*/  FFMA R13, R12, R15, R13 ;  /* 0x0000000f0c0d7223 */ /* 0x000fc8000000000d */
[----:B------:R-:W-:-:S06]  /*1720*/  FFMA R10, R13, R10, 9.9999999747524270788e-07 ;  /* 0x358637bd0d0a7423 */ /* 0x000fcc000000000a */
[----:B------:R-:W1:Y:S02]  /*1730*/  MUFU.RSQ R10, R10 ;  /* 0x0000000a000a7308 */ /* 0x000e640000001400 */
.L_x_1:
[----:B------:R-:W2:Y:S01]  /*1740*/  LDC.64 R30, c[0x0][0x218] ;  /* 0x00008600ff1e7b82 */ /* 0x000ea20000000a00 */
[----:B------:R-:W-:-:S07]  /*1750*/  LOP3.LUT R28, R29, R0, RZ, 0xfc, !PT ;  /* 0x000000001d1c7212 */ /* 0x000fce00078efcff */
[----:B------:R-:W3:Y:S01]  /*1760*/  LDC.64 R32, c[0x0][0x220] ;  /* 0x00008800ff207b82 */ /* 0x000ee20000000a00 */
[----:B--2---:R-:W-:-:S05]  /*1770*/  IMAD.WIDE.U32 R30, R28, 0x2, R30 ;  /* 0x000000021c1e7825 */ /* 0x004fca00078e001e */
[----:B------:R-:W2:Y:S01]  /*1780*/  LDG.E.EL.128 R20, desc[UR6][R30.64] ;  /* 0x000000061e147981 */ /* 0x000ea2000c2e1d00 */
[----:B---3--:R-:W-:-:S03]  /*1790*/  IMAD.WIDE.U32 R32, R28, 0x2, R32 ;  /* 0x000000021c207825 */ /* 0x008fc600078e0020 */
[----:B------:R3:W4:Y:S04]  /*17a0*/  LDG.E.EL.128 R16, desc[UR6][R30.64+0x1800] ;  /* 0x001800061e107981 */ /* 0x000728000c2e1d00 */
[----:B------:R-:W5:Y:S01]  /*17b0*/  LDG.E.EL.128 R24, desc[UR6][R32.64] ;  /* 0x0000000620187981 */ /* 0x000f62000c2e1d00 */
[----:B-1----:R-:W-:-:S03]  /*17c0*/  IADD3 R13, R9, R28, RZ ;  /* 0x0000001c090d7210 */ /* 0x002fc60007ffe0ff */
[----:B------:R1:W4:Y:S02]  /*17d0*/  LDG.E.EL.128 R4, desc[UR6][R32.64+0x1800] ;  /* 0x0018000620047981 */ /* 0x000324000c2e1d00 */
[----:B------:R-:W-:-:S06]  /*17e0*/  IMAD.WIDE R12, R13, 0x2, R2 ;  /* 0x000000020d0c7825 */ /* 0x000fcc00078e0202 */
[----:B------:R-:W4:Y:S01]  /*17f0*/  LDG.E.EF.128 R12, desc[UR6][R12.64] ;  /* 0x000000060c0c7981 */ /* 0x000f22000c0e1d00 */
[----:B------:R-:W-:-:S04]  /*1800*/  IADD3 R29, R29, 0x40, RZ ;  /* 0x000000401d1d7810 */ /* 0x000fc80007ffe0ff */
[----:B------:R-:W-:Y:S02]  /*1810*/  ISETP.GE.U32.AND P0, PT, R29, 0xc00, PT ;  /* 0x00000c001d00780c */ /* 0x000fe40003f06070 */
[C---:B--2---:R-:W-:Y:S02]  /*1820*/  PRMT R34, R20.reuse, 0x7632, R34 ;  /* 0x0000763214227816 */ /* 0x044fe40000000022 */
[C---:B---3--:R-:W-:Y:S02]  /*1830*/  PRMT R30, R23.reuse, 0x7632, R30 ;  /* 0x00007632171e7816 */ /* 0x048fe4000000001e */
[----:B------:R-:W-:Y:S02]  /*1840*/  SHF.L.U32 R31, R23, 0x10, RZ ;  /* 0x00000010171f7819 */ /* 0x000fe400000006ff */
[----:B------:R-:W-:Y:S02]  /*1850*/  SHF.L.U32 R20, R20, 0x10, RZ ;  /* 0x0000001014147819 */ /* 0x000fe400000006ff */
[----:B------:R-:W-:-:S02]  /*1860*/  PRMT R35, R21, 0x7632, R35 ;  /* 0x0000763215237816 */ /* 0x000fc40000000023 */
[----:B-----5:R-:W-:Y:S02]  /*1870*/  SHF.L.U32 R23, R24, 0x10, RZ ;  /* 0x0000001018177819 */ /* 0x020fe400000006ff */
[----:B------:R-:W-:Y:S02]  /*1880*/  SHF.L.U32 R21, R21, 0x10, RZ ;  /* 0x0000001015157819 */ /* 0x000fe400000006ff */
[----:B------:R-:W-:Y:S02]  /*1890*/  SHF.L.U32 R40, R25, 0x10, RZ ;  /* 0x0000001019287819 */ /* 0x000fe400000006ff */
[----:B-1----:R-:W-:Y:S02]  /*18a0*/  PRMT R33, R26, 0x7632, R33 ;  /* 0x000076321a217816 */ /* 0x002fe40000000021 */
[----:B------:R-:W-:Y:S02]  /*18b0*/  SHF.L.U32 R37, R22, 0x10, RZ ;  /* 0x0000001016257819 */ /* 0x000fe400000006ff */
[----:B------:R-:W-:-:S02]  /*18c0*/  SHF.L.U32 R26, R26, 0x10, RZ ;  /* 0x000000101a1a7819 */ /* 0x000fc400000006ff */
[----:B------:R-:W-:Y:S02]  /*18d0*/  PRMT R32, R24, 0x7632, R32 ;  /* 0x0000763218207816 */ /* 0x000fe40000000020 */
[----:B------:R-:W-:Y:S01]  /*18e0*/  PRMT R36, R22, 0x7632, R36 ;  /* 0x0000763216247816 */ /* 0x000fe20000000024 */
[----:B------:R-:W-:Y:S01]  /*18f0*/  FADD R22, R20, R23 ;  /* 0x0000001714167221 */ /* 0x000fe20000000000 */
[----:B------:R-:W-:Y:S01]  /*1900*/  PRMT R24, R25, 0x7632, R24 ;  /* 0x0000763219187816 */ /* 0x000fe20000000018 */
[----:B------:R-:W-:Y:S01]  /*1910*/  FADD R20, R21, R40 ;  /* 0x0000002815147221 */ /* 0x000fe20000000000 */
[----:B------:R-:W-:Y:S01]  /*1920*/  PRMT R38, R27, 0x7632, R38 ;  /* 0x000076321b267816 */ /* 0x000fe20000000026 */
[----:B------:R-:W-:Y:S01]  /*1930*/  FADD R21, R37, R26 ;  /* 0x0000001a25157221 */ /* 0x000fe20000000000 */
[----:B------:R-:W-:Y:S02]  /*1940*/  SHF.L.U32 R42, R27, 0x10, RZ ;  /* 0x000000101b2a7819 */ /* 0x000fe400000006ff */
[----:B------:R-:W-:-:S02]  /*1950*/  SHF.L.U32 R25, R34, 0x10, RZ ;  /* 0x0000001022197819 */ /* 0x000fc400000006ff */
[----:B------:R-:W-:Y:S02]  /*1960*/  SHF.L.U32 R27, R30, 0x10, RZ ;  /* 0x000000101e1b7819 */ /* 0x000fe400000006ff */
[----:B------:R-:W-:Y:S02]  /*1970*/  SHF.L.U32 R32, R32, 0x10, RZ ;  /* 0x0000001020207819 */ /* 0x000fe400000006ff */
[----:B------:R-:W-:Y:S02]  /*1980*/  SHF.L.U32 R23, R35, 0x10, RZ ;  /* 0x0000001023177819 */ /* 0x000fe400000006ff */
[----:B------:R-:W-:Y:S02]  /*1990*/  SHF.L.U32 R26, R36, 0x10, RZ ;  /* 0x00000010241a7819 */ /* 0x000fe400000006ff */
[----:B------:R-:W-:Y:S02]  /*19a0*/  SHF.L.U32 R30, R24, 0x10, RZ ;  /* 0x00000010181e7819 */ /* 0x000fe400000006ff */
[----:B------:R-:W-:Y:S01]  /*19b0*/  SHF.L.U32 R33, R33, 0x10, RZ ;  /* 0x0000001021217819 */ /* 0x000fe200000006ff */
[----:B------:R-:W-:Y:S01]  /*19c0*/  FADD R24, R31, R42 ;  /* 0x0000002a1f187221 */ /* 0x000fe20000000000 */
[----:B------:R-:W-:Y:S01]  /*19d0*/  FADD R25, R25, R32 ;  /* 0x0000002019197221 */ /* 0x000fe20000000000 */
[----:B------:R-:W-:Y:S01]  /*19e0*/  FADD R23, R23, R30 ;  /* 0x0000001e17177221 */ /* 0x000fe20000000000 */
[C---:B----4-:R-:W-:Y:S01]  /*19f0*/  PRMT R31, R17.reuse, 0x7632, R31 ;  /* 0x00007632111f7816 */ /* 0x050fe2000000001f */
[----:B------:R-:W-:Y:S01]  /*1a00*/  FADD R26, R26, R33 ;  /* 0x000000211a1a7221 */ /* 0x000fe20000000000 */
[----:B------:R-:W-:-:S02]  /*1a10*/  SHF.L.U32 R32, R17, 0x10, RZ ;  /* 0x0000001011207819 */ /* 0x000fc400000006ff */
[----:B------:R-:W-:Y:S02]  /*1a20*/  SHF.L.U32 R38, R38, 0x10, RZ ;  /* 0x0000001026267819 */ /* 0x000fe400000006ff */
[----:B------:R-:W-:Y:S02]  /*1a30*/  PRMT R30, R16, 0x7632, R30 ;  /* 0x00007632101e7816 */ /* 0x000fe4000000001e */
[C---:B------:R-:W-:Y:S02]  /*1a40*/  PRMT R17, R18.reuse, 0x7632, R17 ;  /* 0x0000763212117816 */ /* 0x040fe40000000011 */
[----:B------:R-:W-:Y:S02]  /*1a50*/  SHF.L.U32 R33, R18, 0x10, RZ ;  /* 0x0000001012217819 */ /* 0x000fe400000006ff */
[----:B------:R-:W-:Y:S02]  /*1a60*/  SHF.L.U32 R16, R16, 0x10, RZ ;  /* 0x0000001010107819 */ /* 0x000fe400000006ff */
[----:B------:R-:W-:-:S02]  /*1a70*/  PRMT R18, R19, 0x7632, R18 ;  /* 0x0000763213127816 */ /* 0x000fc40000000012 */
[C---:B------:R-:W-:Y:S02]  /*1a80*/  SHF.L.U32 R39, R4.reuse, 0x10, RZ ;  /* 0x0000001004277819 */ /* 0x040fe400000006ff */
[----:B------:R-:W-:Y:S02]  /*1a90*/  PRMT R35, R5, 0x7632, R35 ;  /* 0x0000763205237816 */ /* 0x000fe40000000023 */
[----:B------:R-:W-:Y:S02]  /*1aa0*/  SHF.L.U32 R19, R19, 0x10, RZ ;  /* 0x0000001013137819 */ /* 0x000fe400000006ff */
[----:B------:R-:W-:Y:S02]  /*1ab0*/  SHF.L.U32 R5, R5, 0x10, RZ ;  /* 0x0000001005057819 */ /* 0x000fe400000006ff */
[----:B------:R-:W-:Y:S01]  /*1ac0*/  SHF.L.U32 R40, R7, 0x10, RZ ;  /* 0x0000001007287819 */ /* 0x000fe200000006ff */
[----:B------:R-:W-:Y:S01]  /*1ad0*/  FADD R27, R27, R38 ;  /* 0x000000261b1b7221 */ /* 0x000fe20000000000 */
[----:B------:R-:W-:Y:S01]  /*1ae0*/  PRMT R34, R4, 0x7632, R34 ;  /* 0x0000763204227816 */ /* 0x000fe20000000022 */
[----:B------:R-:W-:Y:S01]  /*1af0*/  FADD R4, R16, R39 ;  /* 0x0000002710047221 */ /* 0x000fe20000000000 */
[C---:B------:R-:W-:Y:S01]  /*1b00*/  PRMT R36, R6.reuse, 0x7632, R36 ;  /* 0x0000763206247816 */ /* 0x040fe20000000024 */
[----:B------:R-:W-:Y:S01]  /*1b10*/  FADD R16, R19, R40 ;  /* 0x0000002813107221 */ /* 0x000fe20000000000 */
[----:B------:R-:W-:Y:S01]  /*1b20*/  SHF.L.U32 R38, R6, 0x10, RZ ;  /* 0x0000001006267819 */ /* 0x000fe200000006ff */
[----:B------:R-:W-:Y:S01]  /*1b30*/  FADD R6, R32, R5 ;  /* 0x0000000520067221 */ /* 0x000fe20000000000 */
[----:B------:R-:W-:-:S02]  /*1b40*/  SHF.L.U32 R5, R17, 0x10, RZ ;  /* 0x0000001011057819 */ /* 0x000fc400000006ff */
[----:B------:R-:W-:Y:S02]  /*1b50*/  SHF.L.U32 R19, R18, 0x10, RZ ;  /* 0x0000001012137819 */ /* 0x000fe400000006ff */
[----:B------:R-:W-:Y:S02]  /*1b60*/  SHF.L.U32 R17, R34, 0x10, RZ ;  /* 0x0000001022117819 */ /* 0x000fe400000006ff */
[----:B------:R-:W-:Y:S02]  /*1b70*/  SHF.L.U32 R18, R36, 0x10, RZ ;  /* 0x0000001024127819 */ /* 0x000fe400000006ff */
[----:B------:R-:W-:Y:S02]  /*1b80*/  SHF.L.U32 R34, R12, 0x10, RZ ;  /* 0x000000100c227819 */ /* 0x000fe400000006ff */
[----:B------:R-:W-:Y:S02]  /*1b90*/  SHF.L.U32 R30, R30, 0x10, RZ ;  /* 0x000000101e1e7819 */ /* 0x000fe400000006ff */
[----:B------:R-:W-:-:S02]  /*1ba0*/  SHF.L.U32 R31, R31, 0x10, RZ ;  /* 0x000000101f1f7819 */ /* 0x000fc400000006ff */
[----:B------:R-:W-:Y:S01]  /*1bb0*/  SHF.L.U32 R32, R35, 0x10, RZ ;  /* 0x0000001023207819 */ /* 0x000fe200000006ff */
[----:B------:R-:W-:Y:S01]  /*1bc0*/  FADD R18, R5, R18 ;  /* 0x0000001205127221 */ /* 0x000fe20000000000 */
[----:B------:R-:W-:Y:S01]  /*1bd0*/  FADD R5, -R11, R34 ;  /* 0x000000220b057221 */ /* 0x000fe20000000100 */
[----:B------:R-:W-:Y:S01]  /*1be0*/  PRMT R37, R7, 0x7632, R37 ;  /* 0x0000763207257816 */ /* 0x000fe20000000025 */
[----:B------:R-:W-:Y:S01]  /*1bf0*/  FADD R30, R30, R17 ;  /* 0x000000111e1e7221 */ /* 0x000fe20000000000 */
[----:B------:R-:W-:Y:S01]  /*1c00*/  FADD R17, R31, R32 ;  /* 0x000000201f117221 */ /* 0x000fe20000000000 */
[----:B------:R-:W-:Y:S01]  /*1c10*/  SHF.L.U32 R34, R13, 0x10, RZ ;  /* 0x000000100d227819 */ /* 0x000fe200000006ff */
[----:B------:R-:W-:Y:S01]  /*1c20*/  FMUL R5, R10, R5 ;  /* 0x000000050a057220 */ /* 0x000fe20000400000 */
[----:B------:R-:W-:Y:S01]  /*1c30*/  PRMT R31, R12, 0x7632, R31 ;  /* 0x000076320c1f7816 */ /* 0x000fe2000000001f */
[----:B------:R-:W-:Y:S01]  /*1c40*/  FADD R12, R22, 1 ;  /* 0x3f800000160c7421 */ /* 0x000fe20000000000 */
[----:B------:R-:W-:Y:S01]  /*1c50*/  SHF.L.U32 R36, R37, 0x10, RZ ;  /* 0x0000001025247819 */ /* 0x000fe200000006ff */
[----:B------:R-:W-:Y:S01]  /*1c60*/  FADD R35, R20, 1 ;  /* 0x3f80000014237421 */ /* 0x000fe20000000000 */
[----:B------:R-:W-:Y:S01]  /*1c70*/  FADD R37, R21, 1 ;  /* 0x3f80000015257421 */ /* 0x000fe20000000000 */
[C---:B------:R-:W-:Y:S01]  /*1c80*/  SHF.L.U32 R22, R14.reuse, 0x10, RZ ;  /* 0x000000100e167819 */ /* 0x040fe200000006ff */
[----:B------:R-:W-:Y:S01]  /*1c90*/  FADD R21, -R11, R34 ;  /* 0x000000220b157221 */ /* 0x000fe20000000100 */
[----:B------:R-:W-:Y:S01]  /*1ca0*/  SHF.L.U32 R20, R31, 0x10, RZ ;  /* 0x000000101f147819 */ /* 0x000fe200000006ff */
[----:B------:R-:W-:Y:S01]  /*1cb0*/  FFMA R12, R5, R12, R4 ;  /* 0x0000000c050c7223 */ /* 0x000fe20000000004 */
[----:B------:R-:W-:Y:S01]  /*1cc0*/  PRMT R32, R13, 0x7632, R32 ;  /* 0x000076320d207816 */ /* 0x000fe20000000020 */
[----:B------:R-:W-:Y:S01]  /*1cd0*/  FADD R19, R19, R36 ;  /* 0x0000002413137221 */ /* 0x000fe20000000000 */
[----:B------:R-:W-:Y:S01]  /*1ce0*/  PRMT R13, R14, 0x7632, R13 ;  /* 0x000076320e0d7816 */ /* 0x000fe2000000000d */
[----:B------:R-:W1:Y:S01]  /*1cf0*/  LDC.64 R4, c[0x0][0x228] ;  /* 0x00008a00ff047b82 */ /* 0x000e620000000a00 */
[C---:B------:R-:W-:Y:S01]  /*1d00*/  PRMT R14, R15.reuse, 0x7632, R14 ;  /* 0x000076320f0e7816 */ /* 0x040fe2000000000e */
[C---:B------:R-:W-:Y:S01]  /*1d10*/  FMUL R21, R10.reuse, R21 ;  /* 0x000000150a157220 */ /* 0x040fe20000400000 */
[----:B------:R-:W-:Y:S01]  /*1d20*/  SHF.L.U32 R36, R15, 0x10, RZ ;  /* 0x000000100f247819 */ /* 0x000fe200000006ff */
[C---:B------:R-:W-:Y:S01]  /*1d30*/  FADD R31, -R11.reuse, R22 ;  /* 0x000000160b1f7221 */ /* 0x040fe20000000100 */
[----:B------:R-:W-:Y:S01]  /*1d40*/  FADD R15, -R11, R20 ;  /* 0x000000140b0f7221 */ /* 0x000fe20000000100 */
[----:B------:R-:W-:Y:S01]  /*1d50*/  FFMA R21, R21, R35, R6 ;  /* 0x0000002315157223 */ /* 0x000fe20000000006 */
[----:B------:R-:W-:Y:S01]  /*1d60*/  FADD R7, R33, R38 ;  /* 0x0000002621077221 */ /* 0x000fe20000000000 */
[----:B------:R-:W-:Y:S01]  /*1d70*/  FADD R25, R25, 1 ;  /* 0x3f80000019197421 */ /* 0x000fe20000000000 */
[C---:B------:R-:W-:Y:S01]  /*1d80*/  FMUL R20, R10.reuse, R31 ;  /* 0x0000001f0a147220 */ /* 0x040fe20000400000 */
[----:B------:R-:W-:Y:S01]  /*1d90*/  FMUL R15, R10, R15 ;  /* 0x0000000f0a0f7220 */ /* 0x000fe20000400000 */
[----:B------:R-:W-:-:S02]  /*1da0*/  SHF.L.U32 R32, R32, 0x10, RZ ;  /* 0x0000001020207819 */ /* 0x000fc400000006ff */
[----:B------:R-:W-:Y:S02]  /*1db0*/  SHF.L.U32 R6, R13, 0x10, RZ ;  /* 0x000000100d067819 */ /* 0x000fe400000006ff */
[----:B------:R-:W-:Y:S01]  /*1dc0*/  SHF.L.U32 R14, R14, 0x10, RZ ;  /* 0x000000100e0e7819 */ /* 0x000fe200000006ff */
[----:B------:R-:W-:Y:S01]  /*1dd0*/  FFMA R20, R20, R37, R7 ;  /* 0x0000002514147223 */ /* 0x000fe20000000007 */
[----:B------:R-:W-:Y:S01]  /*1de0*/  FFMA R25, R15, R25, R30 ;  /* 0x000000190f197223 */ /* 0x000fe2000000001e */
[C---:B------:R-:W-:Y:S01]  /*1df0*/  FADD R33, -R11.reuse, R36 ;  /* 0x000000240b217221 */ /* 0x040fe20000000100 */
[C---:B------:R-:W-:Y:S01]  /*1e00*/  FADD R7, -R11.reuse, R32 ;  /* 0x000000200b077221 */ /* 0x040fe20000000100 */
[C---:B------:R-:W-:Y:S01]  /*1e10*/  FADD R13, -R11.reuse, R6 ;  /* 0x000000060b0d7221 */ /* 0x040fe20000000100 */
[----:B------:R-:W-:Y:S01]  /*1e20*/  FADD R15, -R11, R14 ;  /* 0x0000000e0b0f7221 */ /* 0x000fe20000000100 */
[----:B------:R-:W-:Y:S01]  /*1e30*/  FADD R24, R24, 1 ;  /* 0x3f80000018187421 */ /* 0x000fe20000000000 */
[----:B------:R-:W-:Y:S01]  /*1e40*/  FMUL R33, R10, R33 ;  /* 0x000000210a217220 */ /* 0x000fe20000400000 */
[----:B------:R-:W-:Y:S01]  /*1e50*/  FADD R23, R23, 1 ;  /* 0x3f80000017177421 */ /* 0x000fe20000000000 */
[----:B------:R-:W-:Y:S01]  /*1e60*/  FADD R26, R26, 1 ;  /* 0x3f8000001a1a7421 */ /* 0x000fe20000000000 */
[----:B------:R-:W-:Y:S01]  /*1e70*/  FADD R27, R27, 1 ;  /* 0x3f8000001b1b7421 */ /* 0x000fe20000000000 */
[C---:B------:R-:W-:Y:S01]  /*1e80*/  FMUL R6, R10.reuse, R7 ;  /* 0x000000070a067220 */ /* 0x040fe20000400000 */
[C---:B------:R-:W-:Y:S01]  /*1e90*/  FMUL R13, R10.reuse, R13 ;  /* 0x0000000d0a0d7220 */ /* 0x040fe20000400000 */
[----:B------:R-:W-:Y:S01]  /*1ea0*/  FMUL R14, R10, R15 ;  /* 0x0000000f0a0e7220 */ /* 0x000fe20000400000 */
[----:B------:R-:W-:Y:S01]  /*1eb0*/  FFMA R16, R33, R24, R16 ;  /* 0x0000001821107223 */ /* 0x000fe20000000010 */
[----:B------:R-:W-:Y:S01]  /*1ec0*/  FFMA R6, R6, R23, R17 ;  /* 0x0000001706067223 */ /* 0x000fe20000000011 */
[----:B------:R-:W-:Y:S01]  /*1ed0*/  FFMA R7, R13, R26, R18 ;  /* 0x0000001a0d077223 */ /* 0x000fe20000000012 */
[----:B------:R-:W-:Y:S01]  /*1ee0*/  FFMA R15, R14, R27, R19 ;  /* 0x0000001b0e0f7223 */ /* 0x000fe20000000013 */
[----:B------:R-:W-:Y:S01]  /*1ef0*/  IMAD R31, R8, 0xc00, R28 ;  /* 0x00000c00081f7824 */ /* 0x000fe200078e021c */
[----:B------:R-:W-:-:S02]  /*1f00*/  F2FP.BF16.F32.PACK_AB R12, R25, R12 ;  /* 0x0000000c190c723e */ /* 0x000fc400000010ff */
[----:B------:R-:W-:Y:S01]  /*1f10*/  F2FP.BF16.F32.PACK_AB R13, R6, R21 ;  /* 0x00000015060d723e */ /* 0x000fe200000010ff */
[----:B-1----:R-:W-:Y:S01]  /*1f20*/  IMAD.WIDE R4, R31, 0x2, R4 ;  /* 0x000000021f047825 */ /* 0x002fe200078e0204 */
[----:B------:R-:W-:Y:S02]  /*1f30*/  F2FP.BF16.F32.PACK_AB R14, R7, R20 ;  /* 0x00000014070e723e */ /* 0x000fe400000010ff */
[----:B------:R-:W-:-:S05]  /*1f40*/  F2FP.BF16.F32.PACK_AB R15, R15, R16 ;  /* 0x000000100f0f723e */ /* 0x000fca00000010ff */
[----:B------:R1:W-:Y:S01]  /*1f50*/  STG.E.128 desc[UR6][R4.64], R12 ;  /* 0x0000000c04007986 */ /* 0x0003e2000c101d06 */
[----:B------:R-:W-:Y:S05]  /*1f60*/  @!P0 BRA `(.L_x_1) ;  /* 0xfffffff400f48947 */ /* 0x000fea000383ffff */
[----:B------:R-:W-:Y:S05]  /*1f70*/  EXIT ;  /* 0x000000000000794d */ /* 0x000fea0003800000 */
.L_x_2:
[----:B------:R-:W-:-:S00]  /*1f80*/  BRA `(.L_x_2) ;  /* 0xfffffffc00fc7947 */ /* 0x000fc0000383ffff */
[----:B------:R-:W-:-:S00]  /*1f90*/  NOP ;  /* 0x0000000000007918 */ /* 0x000fc00000000000 */
        /* <DEDUP_REMOVED lines=14> */
.L_x_3:


//--------------------- .nv.global.init           --------------------------
	.section	.nv.global.init,"aw",@progbits
.nv.global.init:
	.type		_$_str,@object
	.size		_$_str,(.L_0 - _$_str)
_$_str:
        /*0000*/ 	.byte	0x5f, 0x5f, 0x43, 0x55, 0x44, 0x41, 0x5f, 0x46, 0x54, 0x5a, 0x00
.L_0:


//--------------------- .nv.constant0.triton_     --------------------------
	.section	.nv.constant0.triton_,"a",@progbits
	.sectionflags	@""
	.align	4
.nv.constant0.triton_:
	.zero		572
